// auto-generated by cutlass_sweep.gemm — config: {"arch": "sm_90", "cluster_m": 1, "cluster_n": 8, "dtype": "fp16", "dtype_b": "fp16", "layout": "nt", "stages": 0, "tile_k": 32, "tile_m": 128, "tile_n": 128}
#include "cutlass/cutlass.h"
#include "cutlass/gemm/collective/collective_builder.hpp"
#include "cutlass/gemm/device/gemm_universal_adapter.h"
#include "cutlass/gemm/kernel/gemm_universal.hpp"
#include "cutlass/epilogue/collective/collective_builder.hpp"

using ElemA = cutlass::half_t;
using ElemB = cutlass::half_t;
using ElemCD = cutlass::half_t;
using Acc  = float;
using TileShape    = cute::Shape<cute::_128, cute::_128, cute::_32>;
using ClusterShape = cute::Shape<cute::_1, cute::_8, cute::_1>;

using CollectiveEpilogue = typename cutlass::epilogue::collective::CollectiveBuilder<
    cutlass::arch::Sm90, cutlass::arch::OpClassTensorOp,
    TileShape, ClusterShape,
    cutlass::epilogue::collective::EpilogueTileAuto,
    Acc, Acc,
    ElemCD, cutlass::layout::RowMajor, 128 / cutlass::sizeof_bits<ElemCD>::value,
    ElemCD, cutlass::layout::RowMajor, 128 / cutlass::sizeof_bits<ElemCD>::value,
    cutlass::epilogue::collective::EpilogueScheduleAuto
  >::CollectiveOp;

using CollectiveMainloop = typename cutlass::gemm::collective::CollectiveBuilder<
    cutlass::arch::Sm90, cutlass::arch::OpClassTensorOp,
    ElemA, cutlass::layout::RowMajor, 128 / cutlass::sizeof_bits<ElemA>::value,
    ElemB, cutlass::layout::ColumnMajor, 128 / cutlass::sizeof_bits<ElemB>::value,
    Acc,
    TileShape, ClusterShape,
    cutlass::gemm::collective::StageCountAutoCarveout<static_cast<int>(sizeof(typename CollectiveEpilogue::SharedStorage))>,
    cutlass::gemm::collective::KernelScheduleAuto
  >::CollectiveOp;

using GemmKernel = cutlass::gemm::kernel::GemmUniversal<
    cute::Shape<int,int,int,int>,
    CollectiveMainloop,
    CollectiveEpilogue
>;
using Gemm = cutlass::gemm::device::GemmUniversalAdapter<GemmKernel>;

// Force the device kernel symbol into the cubin without needing a host main.
auto* _anchor = &cutlass::device_kernel<GemmKernel>;


// ===== COMPILED SASS (sm_90a) =====

	.target	sm_90a

	.elftype	@"ET_EXEC"


//--------------------- .note.nv.tkinfo           --------------------------
	.section	.note.nv.tkinfo,"",@"SHT_NOTE"
	.sectionflags	@"SHF_NOTE_NV_TKINFO"
	.tkinfo
        /*0018*/ 	.word	0x00000002
        /*0030*/ 	.string	""
        /*0030*/ 	.string	"ptxas"
        /*0030*/ 	.string	"Cuda compilation tools, release 13.0, V13.0.88"
        /*0030*/ 	.string	"Build cuda_13.0.r13.0/compiler.36424714_0"
        /*0030*/ 	.string	"-arch sm_90a -m 64 "



//--------------------- .note.nv.cuinfo           --------------------------
	.section	.note.nv.cuinfo,"",@"SHT_NOTE"
	.sectionflags	@"SHF_NOTE_NV_CUINFO"
        /*0018*/ 	.short	0x0002
        /*001a*/ 	.short	0x005a
        /*001c*/ 	.short	0x0082
	.zero		2


//--------------------- .nv.info                  --------------------------
	.section	.nv.info,"",@"SHT_CUDA_INFO"
	.align	4


	//----- nvinfo : EIATTR_REGCOUNT
	.align		4
        /*0000*/ 	.byte	0x04, 0x2f
        /*0002*/ 	.short	(.L_15 - .L_14)
	.align		4
.L_14:
        /*0004*/ 	.word	index@(_ZN7cutlass13device_kernelINS_4gemm6kernel13GemmUniversalIN4cute5tupleIJiiiiEEENS1_10collective13CollectiveMmaINS1_34MainloopSm90TmaGmmaWarpSpecializedILi14ENS5_IJNS4_1CILi1EEENSA_ILi8EEESB_EEENS1_35KernelTmaWarpSpecializedCooperativeEEENS5_IJNSA_ILi128EEESG_NSA_ILi32EEEEEENS_6half_tENS5_IJlSB_lEEESJ_SK_NS4_8TiledMMAINS4_8MMA_AtomIJNS4_4SM904GMMA26MMA_64x128x16_F32F16F16_SSILNSO_5MajorE0ELSQ_0ELNSO_7ScaleInE1ELSR_1EEEEEENS4_6LayoutINS5_IJNSA_ILi2EEESB_SB_EEENS5_IJSB_NSA_ILi0EEESX_EEEEENS5_IJNS4_10UnderscoreES10_S10_EEEEENS4_23SM90_TMA_LOAD_MULTICASTENS4_14ComposedLayoutINS4_7SwizzleILi2ELi4ELi3EEENS4_18smem_ptr_flag_bitsILi16EEENSU_INS5_IJSC_SH_EEENS5_IJSH_SB_EEEEEEEvNS4_8identityENS4_13SM90_TMA_LOADES1C_vS1D_EENS_8epilogue10collective6detail29Sm90TmaWarpSpecializedAdapterINS1H_15DefaultEpilogueISJ_SK_SK_NS1G_6thread17LinearCombinationISJ_Li1EffLNS1L_9ScaleType4KindE0ELNS_15FloatRoundStyleE2ESJ_EENS1_15EpilogueDefaultEEEEEvvEEEEvNT_6ParamsE)
        /*0008*/ 	.word	0x000000a8


	//----- nvinfo : EIATTR_FRAME_SIZE
	.align		4
.L_15:
        /*000c*/ 	.byte	0x04, 0x11
        /*000e*/ 	.short	(.L_17 - .L_16)
	.align		4
.L_16:
        /*0010*/ 	.word	index@(_ZN7cutlass13device_kernelINS_4gemm6kernel13GemmUniversalIN4cute5tupleIJiiiiEEENS1_10collective13CollectiveMmaINS1_34MainloopSm90TmaGmmaWarpSpecializedILi14ENS5_IJNS4_1CILi1EEENSA_ILi8EEESB_EEENS1_35KernelTmaWarpSpecializedCooperativeEEENS5_IJNSA_ILi128EEESG_NSA_ILi32EEEEEENS_6half_tENS5_IJlSB_lEEESJ_SK_NS4_8TiledMMAINS4_8MMA_AtomIJNS4_4SM904GMMA26MMA_64x128x16_F32F16F16_SSILNSO_5MajorE0ELSQ_0ELNSO_7ScaleInE1ELSR_1EEEEEENS4_6LayoutINS5_IJNSA_ILi2EEESB_SB_EEENS5_IJSB_NSA_ILi0EEESX_EEEEENS5_IJNS4_10UnderscoreES10_S10_EEEEENS4_23SM90_TMA_LOAD_MULTICASTENS4_14ComposedLayoutINS4_7SwizzleILi2ELi4ELi3EEENS4_18smem_ptr_flag_bitsILi16EEENSU_INS5_IJSC_SH_EEENS5_IJSH_SB_EEEEEEEvNS4_8identityENS4_13SM90_TMA_LOADES1C_vS1D_EENS_8epilogue10collective6detail29Sm90TmaWarpSpecializedAdapterINS1H_15DefaultEpilogueISJ_SK_SK_NS1G_6thread17LinearCombinationISJ_Li1EffLNS1L_9ScaleType4KindE0ELNS_15FloatRoundStyleE2ESJ_EENS1_15EpilogueDefaultEEEEEvvEEEEvNT_6ParamsE)
        /*0014*/ 	.word	0x00000000


	//----- nvinfo : EIATTR_MIN_STACK_SIZE
	.align		4
.L_17:
        /*0018*/ 	.byte	0x04, 0x12
        /*001a*/ 	.short	(.L_19 - .L_18)
	.align		4
.L_18:
        /*001c*/ 	.word	index@(_ZN7cutlass13device_kernelINS_4gemm6kernel13GemmUniversalIN4cute5tupleIJiiiiEEENS1_10collective13CollectiveMmaINS1_34MainloopSm90TmaGmmaWarpSpecializedILi14ENS5_IJNS4_1CILi1EEENSA_ILi8EEESB_EEENS1_35KernelTmaWarpSpecializedCooperativeEEENS5_IJNSA_ILi128EEESG_NSA_ILi32EEEEEENS_6half_tENS5_IJlSB_lEEESJ_SK_NS4_8TiledMMAINS4_8MMA_AtomIJNS4_4SM904GMMA26MMA_64x128x16_F32F16F16_SSILNSO_5MajorE0ELSQ_0ELNSO_7ScaleInE1ELSR_1EEEEEENS4_6LayoutINS5_IJNSA_ILi2EEESB_SB_EEENS5_IJSB_NSA_ILi0EEESX_EEEEENS5_IJNS4_10UnderscoreES10_S10_EEEEENS4_23SM90_TMA_LOAD_MULTICASTENS4_14ComposedLayoutINS4_7SwizzleILi2ELi4ELi3EEENS4_18smem_ptr_flag_bitsILi16EEENSU_INS5_IJSC_SH_EEENS5_IJSH_SB_EEEEEEEvNS4_8identityENS4_13SM90_TMA_LOADES1C_vS1D_EENS_8epilogue10collective6detail29Sm90TmaWarpSpecializedAdapterINS1H_15DefaultEpilogueISJ_SK_SK_NS1G_6thread17LinearCombinationISJ_Li1EffLNS1L_9ScaleType4KindE0ELNS_15FloatRoundStyleE2ESJ_EENS1_15EpilogueDefaultEEEEEvvEEEEvNT_6ParamsE)
        /*0020*/ 	.word	0x00000000
.L_19:


//--------------------- .nv.compat                --------------------------
	.section	.nv.compat,"",@"SHT_CUDA_COMPAT_INFO"
	.align	4
        /*0000*/ 	.byte	0x02, 0x09, 0x01, 0x00, 0x02, 0x02, 0x04, 0x00, 0x02, 0x05, 0x05, 0x00, 0x03, 0x07, 0x01, 0x01
        /*0010*/ 	.byte	0x02, 0x03, 0x01, 0x00, 0x02, 0x06, 0x01, 0x00, 0x04, 0x0b, 0x08, 0x00, 0x00, 0x00, 0x00, 0x00
        /*0020*/ 	.byte	0x00, 0x00, 0x00, 0x00


//--------------------- .nv.info._ZN7cutlass13device_kernelINS_4gemm6kernel13GemmUniversalIN4cute5tupleIJiiiiEEENS1_10collective13CollectiveMmaINS1_34MainloopSm90TmaGmmaWarpSpecializedILi14ENS5_IJNS4_1CILi1EEENSA_ILi8EEESB_EEENS1_35KernelTmaWarpSpecializedCooperativeEEENS5_IJNSA_ILi128EEESG_NSA_ILi32EEEEEENS_6half_tENS5_IJlSB_lEEESJ_SK_NS4_8TiledMMAINS4_8MMA_AtomIJNS4_4SM904GMMA26MMA_64x128x16_F32F16F16_SSILNSO_5MajorE0ELSQ_0ELNSO_7ScaleInE1ELSR_1EEEEEENS4_6LayoutINS5_IJNSA_ILi2EEESB_SB_EEENS5_IJSB_NSA_ILi0EEESX_EEEEENS5_IJNS4_10UnderscoreES10_S10_EEEEENS4_23SM90_TMA_LOAD_MULTICASTENS4_14ComposedLayoutINS4_7SwizzleILi2ELi4ELi3EEENS4_18smem_ptr_flag_bitsILi16EEENSU_INS5_IJSC_SH_EEENS5_IJSH_SB_EEEEEEEvNS4_8identityENS4_13SM90_TMA_LOADES1C_vS1D_EENS_8epilogue10collective6detail29Sm90TmaWarpSpecializedAdapterINS1H_15DefaultEpilogueISJ_SK_SK_NS1G_6thread17LinearCombinationISJ_Li1EffLNS1L_9ScaleType4KindE0ELNS_15FloatRoundStyleE2ESJ_EENS1_15EpilogueDefaultEEEEEvvEEEEvNT_6ParamsE --------------------------
	.section	.nv.info._ZN7cutlass13device_kernelINS_4gemm6kernel13GemmUniversalIN4cute5tupleIJiiiiEEENS1_10collective13CollectiveMmaINS1_34MainloopSm90TmaGmmaWarpSpecializedILi14ENS5_IJNS4_1CILi1EEENSA_ILi8EEESB_EEENS1_35KernelTmaWarpSpecializedCooperativeEEENS5_IJNSA_ILi128EEESG_NSA_ILi32EEEEEENS_6half_tENS5_IJlSB_lEEESJ_SK_NS4_8TiledMMAINS4_8MMA_AtomIJNS4_4SM904GMMA26MMA_64x128x16_F32F16F16_SSILNSO_5MajorE0ELSQ_0ELNSO_7ScaleInE1ELSR_1EEEEEENS4_6LayoutINS5_IJNSA_ILi2EEESB_SB_EEENS5_IJSB_NSA_ILi0EEESX_EEEEENS5_IJNS4_10UnderscoreES10_S10_EEEEENS4_23SM90_TMA_LOAD_MULTICASTENS4_14ComposedLayoutINS4_7SwizzleILi2ELi4ELi3EEENS4_18smem_ptr_flag_bitsILi16EEENSU_INS5_IJSC_SH_EEENS5_IJSH_SB_EEEEEEEvNS4_8identityENS4_13SM90_TMA_LOADES1C_vS1D_EENS_8epilogue10collective6detail29Sm90TmaWarpSpecializedAdapterINS1H_15DefaultEpilogueISJ_SK_SK_NS1G_6thread17LinearCombinationISJ_Li1EffLNS1L_9ScaleType4KindE0ELNS_15FloatRoundStyleE2ESJ_EENS1_15EpilogueDefaultEEEEEvvEEEEvNT_6ParamsE,"",@"SHT_CUDA_INFO"
	.sectionflags	@""
	.align	4


	//----- nvinfo : EIATTR_CUDA_API_VERSION
	.align		4
        /*0000*/ 	.byte	0x04, 0x37
        /*0002*/ 	.short	(.L_21 - .L_20)
.L_20:
        /*0004*/ 	.word	0x00000082


	//----- nvinfo : EIATTR_KPARAM_INFO
	.align		4
.L_21:
        /*0008*/ 	.byte	0x04, 0x17
        /*000a*/ 	.short	(.L_23 - .L_22)
.L_22:
        /*000c*/ 	.word	0x00000000
        /*0010*/ 	.short	0x0000
        /*0012*/ 	.short	0x0070
        /*0014*/ 	.byte	0x00, 0xf0, 0x01, 0x10


	//----- nvinfo : EIATTR_SPARSE_MMA_MASK
	.align		4
.L_23:
        /*0018*/ 	.byte	0x03, 0x50
        /*001a*/ 	.short	0x0000


	//----- nvinfo : EIATTR_MAXREG_COUNT
	.align		4
        /*001c*/ 	.byte	0x03, 0x1b
        /*001e*/ 	.short	0x00a8


	//----- nvinfo : EIATTR_NUM_BARRIERS
	.align		4
        /*0020*/ 	.byte	0x02, 0x4c
        /*0022*/ 	.byte	0x01
	.zero		1


	//----- nvinfo : EIATTR_EXTERNS
	.align		4
        /*0024*/ 	.byte	0x04, 0x0f
        /*0026*/ 	.short	(.L_25 - .L_24)


	//   ....[0]....
	.align		4
.L_24:
        /*0028*/ 	.word	index@(__assertfail)


	//----- nvinfo : EIATTR_MERCURY_ISA_VERSION
	.align		4
.L_25:
        /*002c*/ 	.byte	0x03, 0x5f
        /*002e*/ 	.short	0x0101


	//----- nvinfo : EIATTR_INT_WARP_WIDE_INSTR_OFFSETS
	.align		4
        /*0030*/ 	.byte	0x04, 0x31
        /*0032*/ 	.short	(.L_27 - .L_26)


	//   ....[0]....
.L_26:
        /*0034*/ 	.word	0x000005e0


	//   ....[1]....
        /*0038*/ 	.word	0x00000600


	//   ....[2]....
        /*003c*/ 	.word	0x000007b0


	//----- nvinfo : EIATTR_COOP_GROUP_MASK_REGIDS
	.align		4
.L_27:
        /*0040*/ 	.byte	0x04, 0x29
        /*0042*/ 	.short	(.L_29 - .L_28)


	//   ....[0]....
.L_28:
        /*0044*/ 	.word	0xffffffff


	//   ....[1]....
        /*0048*/ 	.word	0xffffffff


	//   ....[2]....
        /*004c*/ 	.word	0xffffffff


	//   ....[3]....
        /*0050*/ 	.word	0xffffffff


	//   ....[4]....
        /*0054*/ 	.word	0xffffffff


	//   ....[5]....
        /*0058*/ 	.word	0xffffffff


	//----- nvinfo : EIATTR_COOP_GROUP_INSTR_OFFSETS
	.align		4
.L_29:
        /*005c*/ 	.byte	0x04, 0x28
        /*005e*/ 	.short	(.L_31 - .L_30)


	//   ....[0]....
.L_30:
        /*0060*/ 	.word	0x00000060


	//   ....[1]....
        /*0064*/ 	.word	0x00000070


	//   ....[2]....
        /*0068*/ 	.word	0x00000130


	//   ....[3]....
        /*006c*/ 	.word	0x00000430


	//   ....[4]....
        /*0070*/ 	.word	0x000008f0


	//   ....[5]....
        /*0074*/ 	.word	0x00001330


	//----- nvinfo : EIATTR_REG_RECONFIG
	.align		4
.L_31:
        /*0078*/ 	.byte	0x01, 0x54
	.zero		2


	//----- nvinfo : EIATTR_SYSCALL_OFFSETS
	.align		4
        /*007c*/ 	.byte	0x04, 0x46
        /*007e*/ 	.short	(.L_33 - .L_32)


	//   ....[0]....
.L_32:
        /*0080*/ 	.word	0x000014f0


	//----- nvinfo : EIATTR_MBARRIER_INSTR_OFFSETS
	.align		4
.L_33:
        /*0084*/ 	.byte	0x04, 0x39
        /*0086*/ 	.short	(.L_35 - .L_34)


	//   ....[0]....
.L_34:
        /*0088*/ 	.word	0x00000250
        /*008c*/ 	.word	0x000000ff
        /*0090*/ 	.word	0x00000000
        /*0094*/ 	.short	0x0100
        /*0096*/ 	.byte	0x08
	.zero		1


	//   ....[1]....
        /*0098*/ 	.word	0x00000260
        /*009c*/ 	.word	0x000000ff
        /*00a0*/ 	.word	0x00000070
        /*00a4*/ 	.short	0x0100
        /*00a6*/ 	.byte	0x08
	.zero		1


	//   ....[2]....
        /*00a8*/ 	.word	0x00000270
        /*00ac*/ 	.word	0x000000ff
        /*00b0*/ 	.word	0x00000008
        /*00b4*/ 	.short	0x0100
        /*00b6*/ 	.byte	0x08
	.zero		1


	//   ....[3]....
        /*00b8*/ 	.word	0x00000280
        /*00bc*/ 	.word	0x000000ff
        /*00c0*/ 	.word	0x00000078
        /*00c4*/ 	.short	0x0100
        /*00c6*/ 	.byte	0x08
	.zero		1


	//   ....[4]....
        /*00c8*/ 	.word	0x00000290
        /*00cc*/ 	.word	0x000000ff
        /*00d0*/ 	.word	0x00000010
        /*00d4*/ 	.short	0x0100
        /*00d6*/ 	.byte	0x08
	.zero		1


	//   ....[5]....
        /*00d8*/ 	.word	0x000002a0
        /*00dc*/ 	.word	0x000000ff
        /*00e0*/ 	.word	0x00000080
        /*00e4*/ 	.short	0x0100
        /*00e6*/ 	.byte	0x08
	.zero		1


	//   ....[6]....
        /*00e8*/ 	.word	0x000002b0
        /*00ec*/ 	.word	0x000000ff
        /*00f0*/ 	.word	0x00000018
        /*00f4*/ 	.short	0x0100
        /*00f6*/ 	.byte	0x08
	.zero		1


	//   ....[7]....
        /*00f8*/ 	.word	0x000002c0
        /*00fc*/ 	.word	0x000000ff
        /*0100*/ 	.word	0x00000088
        /*0104*/ 	.short	0x0100
        /*0106*/ 	.byte	0x08
	.zero		1


	//   ....[8]....
        /*0108*/ 	.word	0x000002d0
        /*010c*/ 	.word	0x000000ff
        /*0110*/ 	.word	0x00000020
        /*0114*/ 	.short	0x0100
        /*0116*/ 	.byte	0x08
	.zero		1


	//   ....[9]....
        /*0118*/ 	.word	0x000002e0
        /*011c*/ 	.word	0x000000ff
        /*0120*/ 	.word	0x00000090
        /*0124*/ 	.short	0x0100
        /*0126*/ 	.byte	0x08
	.zero		1


	//   ....[10]....
        /*0128*/ 	.word	0x000002f0
        /*012c*/ 	.word	0x000000ff
        /*0130*/ 	.word	0x00000028
        /*0134*/ 	.short	0x0100
        /*0136*/ 	.byte	0x08
	.zero		1


	//   ....[11]....
        /*0138*/ 	.word	0x00000300
        /*013c*/ 	.word	0x000000ff
        /*0140*/ 	.word	0x00000098
        /*0144*/ 	.short	0x0100
        /*0146*/ 	.byte	0x08
	.zero		1


	//   ....[12]....
        /*0148*/ 	.word	0x00000310
        /*014c*/ 	.word	0x000000ff
        /*0150*/ 	.word	0x00000030
        /*0154*/ 	.short	0x0100
        /*0156*/ 	.byte	0x08
	.zero		1


	//   ....[13]....
        /*0158*/ 	.word	0x00000320
        /*015c*/ 	.word	0x000000ff
        /*0160*/ 	.word	0x000000a0
        /*0164*/ 	.short	0x0100
        /*0166*/ 	.byte	0x08
	.zero		1


	//   ....[14]....
        /*0168*/ 	.word	0x00000330
        /*016c*/ 	.word	0x000000ff
        /*0170*/ 	.word	0x00000038
        /*0174*/ 	.short	0x0100
        /*0176*/ 	.byte	0x08
	.zero		1


	//   ....[15]....
        /*0178*/ 	.word	0x00000340
        /*017c*/ 	.word	0x000000ff
        /*0180*/ 	.word	0x000000a8
        /*0184*/ 	.short	0x0100
        /*0186*/ 	.byte	0x08
	.zero		1


	//   ....[16]....
        /*0188*/ 	.word	0x00000350
        /*018c*/ 	.word	0x000000ff
        /*0190*/ 	.word	0x00000040
        /*0194*/ 	.short	0x0100
        /*0196*/ 	.byte	0x08
	.zero		1


	//   ....[17]....
        /*0198*/ 	.word	0x00000360
        /*019c*/ 	.word	0x000000ff
        /*01a0*/ 	.word	0x000000b0
        /*01a4*/ 	.short	0x0100
        /*01a6*/ 	.byte	0x08
	.zero		1


	//   ....[18]....
        /*01a8*/ 	.word	0x00000370
        /*01ac*/ 	.word	0x000000ff
        /*01b0*/ 	.word	0x00000048
        /*01b4*/ 	.short	0x0100
        /*01b6*/ 	.byte	0x08
	.zero		1


	//   ....[19]....
        /*01b8*/ 	.word	0x00000380
        /*01bc*/ 	.word	0x000000ff
        /*01c0*/ 	.word	0x000000b8
        /*01c4*/ 	.short	0x0100
        /*01c6*/ 	.byte	0x08
	.zero		1


	//   ....[20]....
        /*01c8*/ 	.word	0x00000390
        /*01cc*/ 	.word	0x000000ff
        /*01d0*/ 	.word	0x00000050
        /*01d4*/ 	.short	0x0100
        /*01d6*/ 	.byte	0x08
	.zero		1


	//   ....[21]....
        /*01d8*/ 	.word	0x000003a0
        /*01dc*/ 	.word	0x000000ff
        /*01e0*/ 	.word	0x000000c0
        /*01e4*/ 	.short	0x0100
        /*01e6*/ 	.byte	0x08
	.zero		1


	//   ....[22]....
        /*01e8*/ 	.word	0x000003b0
        /*01ec*/ 	.word	0x000000ff
        /*01f0*/ 	.word	0x00000058
        /*01f4*/ 	.short	0x0100
        /*01f6*/ 	.byte	0x08
	.zero		1


	//   ....[23]....
        /*01f8*/ 	.word	0x000003c0
        /*01fc*/ 	.word	0x000000ff
        /*0200*/ 	.word	0x000000c8
        /*0204*/ 	.short	0x0100
        /*0206*/ 	.byte	0x08
	.zero		1


	//   ....[24]....
        /*0208*/ 	.word	0x000003d0
        /*020c*/ 	.word	0x000000ff
        /*0210*/ 	.word	0x00000060
        /*0214*/ 	.short	0x0100
        /*0216*/ 	.byte	0x08
	.zero		1


	//   ....[25]....
        /*0218*/ 	.word	0x000003e0
        /*021c*/ 	.word	0x000000ff
        /*0220*/ 	.word	0x000000d0
        /*0224*/ 	.short	0x0100
        /*0226*/ 	.byte	0x08
	.zero		1


	//   ....[26]....
        /*0228*/ 	.word	0x000003f0
        /*022c*/ 	.word	0x000000ff
        /*0230*/ 	.word	0x00000068
        /*0234*/ 	.short	0x0100
        /*0236*/ 	.byte	0x08
	.zero		1


	//   ....[27]....
        /*0238*/ 	.word	0x00000400
        /*023c*/ 	.word	0x000000ff
        /*0240*/ 	.word	0x000000d8
        /*0244*/ 	.short	0x0100
        /*0246*/ 	.byte	0x08
	.zero		1


	//   ....[28]....
        /*0248*/ 	.word	0x00000830
        /*024c*/ 	.word	0x000000ff
        /*0250*/ 	.word	0x000000f0
        /*0254*/ 	.short	0x0100
        /*0256*/ 	.byte	0x06
	.zero		1


	//   ....[29]....
        /*0258*/ 	.word	0x000008a0
        /*025c*/ 	.word	0x000000ff
        /*0260*/ 	.word	0x000000f8
        /*0264*/ 	.short	0x0100
        /*0266*/ 	.byte	0x06
	.zero		1


	//   ....[30]....
        /*0268*/ 	.word	0x000015b0
        /*026c*/ 	.word	0x00000003
        /*0270*/ 	.word	0x00000000
        /*0274*/ 	.short	0x010a
        /*0276*/ 	.byte	0x3f
	.zero		1


	//   ....[31]....
        /*0278*/ 	.word	0x000015f0
        /*027c*/ 	.word	0x00000003
        /*0280*/ 	.word	0x00000000
        /*0284*/ 	.short	0x010a
        /*0286*/ 	.byte	0x3f
	.zero		1


	//   ....[32]....
        /*0288*/ 	.word	0x000018c0
        /*028c*/ 	.word	0x00000005
        /*0290*/ 	.word	0x00000000
        /*0294*/ 	.short	0x010a
        /*0296*/ 	.byte	0x3f
	.zero		1


	//   ....[33]....
        /*0298*/ 	.word	0x00001900
        /*029c*/ 	.word	0x00000005
        /*02a0*/ 	.word	0x00000000
        /*02a4*/ 	.short	0x010a
        /*02a6*/ 	.byte	0x3f
	.zero		1


	//   ....[34]....
        /*02a8*/ 	.word	0x00001a60
        /*02ac*/ 	.word	0x00000005
        /*02b0*/ 	.word	0x00000000
        /*02b4*/ 	.short	0x0101
        /*02b6*/ 	.byte	0x3f
	.zero		1


	//   ....[35]....
        /*02b8*/ 	.word	0x00001c90
        /*02bc*/ 	.word	0x00000003
        /*02c0*/ 	.word	0x00000000
        /*02c4*/ 	.short	0x0101
        /*02c6*/ 	.byte	0x3f
	.zero		1


	//   ....[36]....
        /*02c8*/ 	.word	0x00006f40
        /*02cc*/ 	.word	0x00000014
        /*02d0*/ 	.word	0x00000070
        /*02d4*/ 	.short	0x010a
        /*02d6*/ 	.byte	0x3f
	.zero		1


	//   ....[37]....
        /*02d8*/ 	.word	0x00007340
        /*02dc*/ 	.word	0x0000000e
        /*02e0*/ 	.word	0x000000f8
        /*02e4*/ 	.short	0x0101
        /*02e6*/ 	.byte	0x3f
	.zero		1


	//   ....[38]....
        /*02e8*/ 	.word	0x00007a20
        /*02ec*/ 	.word	0x00000007
        /*02f0*/ 	.word	0x00000000
        /*02f4*/ 	.short	0x010a
        /*02f6*/ 	.byte	0x3f
	.zero		1


	//   ....[39]....
        /*02f8*/ 	.word	0x00007aa0
        /*02fc*/ 	.word	0x00000008
        /*0300*/ 	.word	0x00000000
        /*0304*/ 	.short	0x010a
        /*0306*/ 	.byte	0x3f
	.zero		1


	//   ....[40]....
        /*0308*/ 	.word	0x00007b30
        /*030c*/ 	.word	0x00000009
        /*0310*/ 	.word	0x00000000
        /*0314*/ 	.short	0x010a
        /*0316*/ 	.byte	0x3f
	.zero		1


	//   ....[41]....
        /*0318*/ 	.word	0x00007bc0
        /*031c*/ 	.word	0x00000008
        /*0320*/ 	.word	0x00000000
        /*0324*/ 	.short	0x010a
        /*0326*/ 	.byte	0x3f
	.zero		1


	//   ....[42]....
        /*0328*/ 	.word	0x00007c50
        /*032c*/ 	.word	0x00000009
        /*0330*/ 	.word	0x00000000
        /*0334*/ 	.short	0x010a
        /*0336*/ 	.byte	0x3f
	.zero		1


	//   ....[43]....
        /*0338*/ 	.word	0x00007ce0
        /*033c*/ 	.word	0x00000008
        /*0340*/ 	.word	0x00000000
        /*0344*/ 	.short	0x010a
        /*0346*/ 	.byte	0x3f
	.zero		1


	//   ....[44]....
        /*0348*/ 	.word	0x00007d70
        /*034c*/ 	.word	0x00000009
        /*0350*/ 	.word	0x00000000
        /*0354*/ 	.short	0x010a
        /*0356*/ 	.byte	0x3f
	.zero		1


	//   ....[45]....
        /*0358*/ 	.word	0x00007e00
        /*035c*/ 	.word	0x00000008
        /*0360*/ 	.word	0x00000000
        /*0364*/ 	.short	0x010a
        /*0366*/ 	.byte	0x3f
	.zero		1


	//   ....[46]....
        /*0368*/ 	.word	0x00007e90
        /*036c*/ 	.word	0x00000009
        /*0370*/ 	.word	0x00000000
        /*0374*/ 	.short	0x010a
        /*0376*/ 	.byte	0x3f
	.zero		1


	//   ....[47]....
        /*0378*/ 	.word	0x00007f20
        /*037c*/ 	.word	0x00000008
        /*0380*/ 	.word	0x00000000
        /*0384*/ 	.short	0x010a
        /*0386*/ 	.byte	0x3f
	.zero		1


	//   ....[48]....
        /*0388*/ 	.word	0x00007fb0
        /*038c*/ 	.word	0x00000009
        /*0390*/ 	.word	0x00000000
        /*0394*/ 	.short	0x010a
        /*0396*/ 	.byte	0x3f
	.zero		1


	//   ....[49]....
        /*0398*/ 	.word	0x00008040
        /*039c*/ 	.word	0x00000008
        /*03a0*/ 	.word	0x00000000
        /*03a4*/ 	.short	0x010a
        /*03a6*/ 	.byte	0x3f
	.zero		1


	//   ....[50]....
        /*03a8*/ 	.word	0x000080d0
        /*03ac*/ 	.word	0x0000000b
        /*03b0*/ 	.word	0x00000000
        /*03b4*/ 	.short	0x010a
        /*03b6*/ 	.byte	0x3f
	.zero		1


	//   ....[51]....
        /*03b8*/ 	.word	0x00008160
        /*03bc*/ 	.word	0x00000003
        /*03c0*/ 	.word	0x00000000
        /*03c4*/ 	.short	0x010a
        /*03c6*/ 	.byte	0x3f
	.zero		1


	//   ....[52]....
        /*03c8*/ 	.word	0x000081c0
        /*03cc*/ 	.word	0x00000003
        /*03d0*/ 	.word	0x00000000
        /*03d4*/ 	.short	0x010a
        /*03d6*/ 	.byte	0x3f
	.zero		1


	//   ....[53]....
        /*03d8*/ 	.word	0x00008210
        /*03dc*/ 	.word	0x00000005
        /*03e0*/ 	.word	0x00000000
        /*03e4*/ 	.short	0x010a
        /*03e6*/ 	.byte	0x3f
	.zero		1


	//   ....[54]....
        /*03e8*/ 	.word	0x000082e0
        /*03ec*/ 	.word	0x00000014
        /*03f0*/ 	.word	0x00000070
        /*03f4*/ 	.short	0x010a
        /*03f6*/ 	.byte	0x3f
	.zero		1


	//   ....[55]....
        /*03f8*/ 	.word	0x000083b0
        /*03fc*/ 	.word	0x00000007
        /*0400*/ 	.word	0x00000000
        /*0404*/ 	.short	0x010a
        /*0406*/ 	.byte	0x3f
	.zero		1


	//   ....[56]....
        /*0408*/ 	.word	0x00008400
        /*040c*/ 	.word	0x00000008
        /*0410*/ 	.word	0x00000000
        /*0414*/ 	.short	0x010a
        /*0416*/ 	.byte	0x3f
	.zero		1


	//   ....[57]....
        /*0418*/ 	.word	0x00008450
        /*041c*/ 	.word	0x00000009
        /*0420*/ 	.word	0x00000000
        /*0424*/ 	.short	0x010a
        /*0426*/ 	.byte	0x3f
	.zero		1


	//   ....[58]....
        /*0428*/ 	.word	0x000084a0
        /*042c*/ 	.word	0x00000008
        /*0430*/ 	.word	0x00000000
        /*0434*/ 	.short	0x010a
        /*0436*/ 	.byte	0x3f
	.zero		1


	//   ....[59]....
        /*0438*/ 	.word	0x000084f0
        /*043c*/ 	.word	0x00000009
        /*0440*/ 	.word	0x00000000
        /*0444*/ 	.short	0x010a
        /*0446*/ 	.byte	0x3f
	.zero		1


	//   ....[60]....
        /*0448*/ 	.word	0x00008540
        /*044c*/ 	.word	0x00000008
        /*0450*/ 	.word	0x00000000
        /*0454*/ 	.short	0x010a
        /*0456*/ 	.byte	0x3f
	.zero		1


	//   ....[61]....
        /*0458*/ 	.word	0x00008590
        /*045c*/ 	.word	0x00000009
        /*0460*/ 	.word	0x00000000
        /*0464*/ 	.short	0x010a
        /*0466*/ 	.byte	0x3f
	.zero		1


	//   ....[62]....
        /*0468*/ 	.word	0x000085e0
        /*046c*/ 	.word	0x00000008
        /*0470*/ 	.word	0x00000000
        /*0474*/ 	.short	0x010a
        /*0476*/ 	.byte	0x3f
	.zero		1


	//   ....[63]....
        /*0478*/ 	.word	0x00008630
        /*047c*/ 	.word	0x00000009
        /*0480*/ 	.word	0x00000000
        /*0484*/ 	.short	0x010a
        /*0486*/ 	.byte	0x3f
	.zero		1


	//   ....[64]....
        /*0488*/ 	.word	0x00008680
        /*048c*/ 	.word	0x00000008
        /*0490*/ 	.word	0x00000000
        /*0494*/ 	.short	0x010a
        /*0496*/ 	.byte	0x3f
	.zero		1


	//   ....[65]....
        /*0498*/ 	.word	0x000086d0
        /*049c*/ 	.word	0x00000009
        /*04a0*/ 	.word	0x00000000
        /*04a4*/ 	.short	0x010a
        /*04a6*/ 	.byte	0x3f
	.zero		1


	//   ....[66]....
        /*04a8*/ 	.word	0x00008720
        /*04ac*/ 	.word	0x00000008
        /*04b0*/ 	.word	0x00000000
        /*04b4*/ 	.short	0x010a
        /*04b6*/ 	.byte	0x3f
	.zero		1


	//   ....[67]....
        /*04b8*/ 	.word	0x00008770
        /*04bc*/ 	.word	0x0000000b
        /*04c0*/ 	.word	0x00000000
        /*04c4*/ 	.short	0x010a
        /*04c6*/ 	.byte	0x3f
	.zero		1


	//----- nvinfo : EIATTR_NUM_MBARRIERS
	.align		4
.L_35:
        /*04c8*/ 	.byte	0x03, 0x38
        /*04ca*/ 	.short	0x001e


	//----- nvinfo : EIATTR_EXIT_INSTR_OFFSETS
	.align		4
        /*04cc*/ 	.byte	0x04, 0x1c
        /*04ce*/ 	.short	(.L_37 - .L_36)


	//   ....[0]....
.L_36:
        /*04d0*/ 	.word	0x00000a50


	//   ....[1]....
        /*04d4*/ 	.word	0x00001260


	//   ....[2]....
        /*04d8*/ 	.word	0x00006660


	//   ....[3]....
        /*04dc*/ 	.word	0x00006bc0


	//   ....[4]....
        /*04e0*/ 	.word	0x000081b0


	//----- nvinfo : EIATTR_MAX_THREADS
	.align		4
.L_37:
        /*04e4*/ 	.byte	0x04, 0x05
        /*04e6*/ 	.short	(.L_39 - .L_38)
.L_38:
        /*04e8*/ 	.word	0x00000180
        /*04ec*/ 	.word	0x00000001
        /*04f0*/ 	.word	0x00000001


	//----- nvinfo : EIATTR_CRS_STACK_SIZE
	.align		4
.L_39:
        /*04f4*/ 	.byte	0x04, 0x1e
        /*04f6*/ 	.short	(.L_41 - .L_40)
.L_40:
        /*04f8*/ 	.word	0x00000000


	//----- nvinfo : EIATTR_CBANK_PARAM_SIZE
	.align		4
.L_41:
        /*04fc*/ 	.byte	0x03, 0x19
        /*04fe*/ 	.short	0x0470


	//----- nvinfo : EIATTR_PARAM_CBANK
	.align		4
        /*0500*/ 	.byte	0x04, 0x0a
        /*0502*/ 	.short	(.L_43 - .L_42)
	.align		4
.L_42:
        /*0504*/ 	.word	index@(.nv.constant0._ZN7cutlass13device_kernelINS_4gemm6kernel13GemmUniversalIN4cute5tupleIJiiiiEEENS1_10collective13CollectiveMmaINS1_34MainloopSm90TmaGmmaWarpSpecializedILi14ENS5_IJNS4_1CILi1EEENSA_ILi8EEESB_EEENS1_35KernelTmaWarpSpecializedCooperativeEEENS5_IJNSA_ILi128EEESG_NSA_ILi32EEEEEENS_6half_tENS5_IJlSB_lEEESJ_SK_NS4_8TiledMMAINS4_8MMA_AtomIJNS4_4SM904GMMA26MMA_64x128x16_F32F16F16_SSILNSO_5MajorE0ELSQ_0ELNSO_7ScaleInE1ELSR_1EEEEEENS4_6LayoutINS5_IJNSA_ILi2EEESB_SB_EEENS5_IJSB_NSA_ILi0EEESX_EEEEENS5_IJNS4_10UnderscoreES10_S10_EEEEENS4_23SM90_TMA_LOAD_MULTICASTENS4_14ComposedLayoutINS4_7SwizzleILi2ELi4ELi3EEENS4_18smem_ptr_flag_bitsILi16EEENSU_INS5_IJSC_SH_EEENS5_IJSH_SB_EEEEEEEvNS4_8identityENS4_13SM90_TMA_LOADES1C_vS1D_EENS_8epilogue10collective6detail29Sm90TmaWarpSpecializedAdapterINS1H_15DefaultEpilogueISJ_SK_SK_NS1G_6thread17LinearCombinationISJ_Li1EffLNS1L_9ScaleType4KindE0ELNS_15FloatRoundStyleE2ESJ_EENS1_15EpilogueDefaultEEEEEvvEEEEvNT_6ParamsE)
        /*0508*/ 	.short	0x0210
        /*050a*/ 	.short	0x0470


	//----- nvinfo : EIATTR_SW_WAR
	.align		4
.L_43:
        /*050c*/ 	.byte	0x04, 0x36
        /*050e*/ 	.short	(.L_45 - .L_44)
.L_44:
        /*0510*/ 	.word	0x00000008
.L_45:


//--------------------- .nv.callgraph             --------------------------
	.section	.nv.callgraph,"",@"SHT_CUDA_CALLGRAPH"
	.align	4
	.sectionentsize	8
	.align		4
        /*0000*/ 	.word	0x00000000
	.align		4
        /*0004*/ 	.word	0xffffffff
	.align		4
        /*0008*/ 	.word	index@(_ZN7cutlass13device_kernelINS_4gemm6kernel13GemmUniversalIN4cute5tupleIJiiiiEEENS1_10collective13CollectiveMmaINS1_34MainloopSm90TmaGmmaWarpSpecializedILi14ENS5_IJNS4_1CILi1EEENSA_ILi8EEESB_EEENS1_35KernelTmaWarpSpecializedCooperativeEEENS5_IJNSA_ILi128EEESG_NSA_ILi32EEEEEENS_6half_tENS5_IJlSB_lEEESJ_SK_NS4_8TiledMMAINS4_8MMA_AtomIJNS4_4SM904GMMA26MMA_64x128x16_F32F16F16_SSILNSO_5MajorE0ELSQ_0ELNSO_7ScaleInE1ELSR_1EEEEEENS4_6LayoutINS5_IJNSA_ILi2EEESB_SB_EEENS5_IJSB_NSA_ILi0EEESX_EEEEENS5_IJNS4_10UnderscoreES10_S10_EEEEENS4_23SM90_TMA_LOAD_MULTICASTENS4_14ComposedLayoutINS4_7SwizzleILi2ELi4ELi3EEENS4_18smem_ptr_flag_bitsILi16EEENSU_INS5_IJSC_SH_EEENS5_IJSH_SB_EEEEEEEvNS4_8identityENS4_13SM90_TMA_LOADES1C_vS1D_EENS_8epilogue10collective6detail29Sm90TmaWarpSpecializedAdapterINS1H_15DefaultEpilogueISJ_SK_SK_NS1G_6thread17LinearCombinationISJ_Li1EffLNS1L_9ScaleType4KindE0ELNS_15FloatRoundStyleE2ESJ_EENS1_15EpilogueDefaultEEEEEvvEEEEvNT_6ParamsE)
	.align		4
        /*000c*/ 	.word	index@(__assertfail)
	.align		4
        /*0010*/ 	.word	0x00000000
	.align		4
        /*0014*/ 	.word	0xfffffffe
	.align		4
        /*0018*/ 	.word	0x00000000
	.align		4
        /*001c*/ 	.word	0xfffffffd
	.align		4
        /*0020*/ 	.word	0x00000000
	.align		4
        /*0024*/ 	.word	0xfffffffc


//--------------------- .nv.constant4             --------------------------
	.section	.nv.constant4,"a",@progbits
	.align	8
	.align		8
.nv.constant4:
        /*0000*/ 	.dword	__assertfail
	.align		8
        /*0008*/ 	.dword	__unnamed_1
	.align		8
        /*0010*/ 	.dword	_ZN40_INTERNAL_6d75f75f_4_k_cu_f0f94eb8_198844cuda3std3__45__cpo5beginE
	.align		8
        /*0018*/ 	.dword	_ZN40_INTERNAL_6d75f75f_4_k_cu_f0f94eb8_198844cuda3std3__45__cpo3endE
	.align		8
        /*0020*/ 	.dword	_ZN40_INTERNAL_6d75f75f_4_k_cu_f0f94eb8_198844cuda3std3__45__cpo6cbeginE
	.align		8
        /*0028*/ 	.dword	_ZN40_INTERNAL_6d75f75f_4_k_cu_f0f94eb8_198844cuda3std3__45__cpo4cendE
	.align		8
        /*0030*/ 	.dword	_ZN40_INTERNAL_6d75f75f_4_k_cu_f0f94eb8_198844cuda3std3__442_GLOBAL__N__6d75f75f_4_k_cu_f0f94eb8_198846ignoreE
	.align		8
        /*0038*/ 	.dword	_ZN40_INTERNAL_6d75f75f_4_k_cu_f0f94eb8_198844cuda3std3__419piecewise_constructE
	.align		8
        /*0040*/ 	.dword	_ZN40_INTERNAL_6d75f75f_4_k_cu_f0f94eb8_198844cuda3std3__48in_placeE
	.align		8
        /*0048*/ 	.dword	_ZN40_INTERNAL_6d75f75f_4_k_cu_f0f94eb8_198844cuda3std6ranges3__45__cpo4swapE
	.align		8
        /*0050*/ 	.dword	_ZN40_INTERNAL_6d75f75f_4_k_cu_f0f94eb8_198844cuda3std6ranges3__45__cpo9iter_moveE
	.align		8
        /*0058*/ 	.dword	_ZN40_INTERNAL_6d75f75f_4_k_cu_f0f94eb8_198844cute7productE
	.align		8
        /*0060*/ 	.dword	_ZN40_INTERNAL_6d75f75f_4_k_cu_f0f94eb8_198844cute1_E
	.align		8
        /*0068*/ 	.dword	$str$22
	.align		8
        /*0070*/ 	.dword	$str$23


//--------------------- .text._ZN7cutlass13device_kernelINS_4gemm6kernel13GemmUniversalIN4cute5tupleIJiiiiEEENS1_10collective13CollectiveMmaINS1_34MainloopSm90TmaGmmaWarpSpecializedILi14ENS5_IJNS4_1CILi1EEENSA_ILi8EEESB_EEENS1_35KernelTmaWarpSpecializedCooperativeEEENS5_IJNSA_ILi128EEESG_NSA_ILi32EEEEEENS_6half_tENS5_IJlSB_lEEESJ_SK_NS4_8TiledMMAINS4_8MMA_AtomIJNS4_4SM904GMMA26MMA_64x128x16_F32F16F16_SSILNSO_5MajorE0ELSQ_0ELNSO_7ScaleInE1ELSR_1EEEEEENS4_6LayoutINS5_IJNSA_ILi2EEESB_SB_EEENS5_IJSB_NSA_ILi0EEESX_EEEEENS5_IJNS4_10UnderscoreES10_S10_EEEEENS4_23SM90_TMA_LOAD_MULTICASTENS4_14ComposedLayoutINS4_7SwizzleILi2ELi4ELi3EEENS4_18smem_ptr_flag_bitsILi16EEENSU_INS5_IJSC_SH_EEENS5_IJSH_SB_EEEEEEEvNS4_8identityENS4_13SM90_TMA_LOADES1C_vS1D_EENS_8epilogue10collective6detail29Sm90TmaWarpSpecializedAdapterINS1H_15DefaultEpilogueISJ_SK_SK_NS1G_6thread17LinearCombinationISJ_Li1EffLNS1L_9ScaleType4KindE0ELNS_15FloatRoundStyleE2ESJ_EENS1_15EpilogueDefaultEEEEEvvEEEEvNT_6ParamsE --------------------------
	.section	.text._ZN7cutlass13device_kernelINS_4gemm6kernel13GemmUniversalIN4cute5tupleIJiiiiEEENS1_10collective13CollectiveMmaINS1_34MainloopSm90TmaGmmaWarpSpecializedILi14ENS5_IJNS4_1CILi1EEENSA_ILi8EEESB_EEENS1_35KernelTmaWarpSpecializedCooperativeEEENS5_IJNSA_ILi128EEESG_NSA_ILi32EEEEEENS_6half_tENS5_IJlSB_lEEESJ_SK_NS4_8TiledMMAINS4_8MMA_AtomIJNS4_4SM904GMMA26MMA_64x128x16_F32F16F16_SSILNSO_5MajorE0ELSQ_0ELNSO_7ScaleInE1ELSR_1EEEEEENS4_6LayoutINS5_IJNSA_ILi2EEESB_SB_EEENS5_IJSB_NSA_ILi0EEESX_EEEEENS5_IJNS4_10UnderscoreES10_S10_EEEEENS4_23SM90_TMA_LOAD_MULTICASTENS4_14ComposedLayoutINS4_7SwizzleILi2ELi4ELi3EEENS4_18smem_ptr_flag_bitsILi16EEENSU_INS5_IJSC_SH_EEENS5_IJSH_SB_EEEEEEEvNS4_8identityENS4_13SM90_TMA_LOADES1C_vS1D_EENS_8epilogue10collective6detail29Sm90TmaWarpSpecializedAdapterINS1H_15DefaultEpilogueISJ_SK_SK_NS1G_6thread17LinearCombinationISJ_Li1EffLNS1L_9ScaleType4KindE0ELNS_15FloatRoundStyleE2ESJ_EENS1_15EpilogueDefaultEEEEEvvEEEEvNT_6ParamsE,"ax",@progbits
	.align	128
.text._ZN7cutlass13device_kernelINS_4gemm6kernel13GemmUniversalIN4cute5tupleIJiiiiEEENS1_10collective13CollectiveMmaINS1_34MainloopSm90TmaGmmaWarpSpecializedILi14ENS5_IJNS4_1CILi1EEENSA_ILi8EEESB_EEENS1_35KernelTmaWarpSpecializedCooperativeEEENS5_IJNSA_ILi128EEESG_NSA_ILi32EEEEEENS_6half_tENS5_IJlSB_lEEESJ_SK_NS4_8TiledMMAINS4_8MMA_AtomIJNS4_4SM904GMMA26MMA_64x128x16_F32F16F16_SSILNSO_5MajorE0ELSQ_0ELNSO_7ScaleInE1ELSR_1EEEEEENS4_6LayoutINS5_IJNSA_ILi2EEESB_SB_EEENS5_IJSB_NSA_ILi0EEESX_EEEEENS5_IJNS4_10UnderscoreES10_S10_EEEEENS4_23SM90_TMA_LOAD_MULTICASTENS4_14ComposedLayoutINS4_7SwizzleILi2ELi4ELi3EEENS4_18smem_ptr_flag_bitsILi16EEENSU_INS5_IJSC_SH_EEENS5_IJSH_SB_EEEEEEEvNS4_8identityENS4_13SM90_TMA_LOADES1C_vS1D_EENS_8epilogue10collective6detail29Sm90TmaWarpSpecializedAdapterINS1H_15DefaultEpilogueISJ_SK_SK_NS1G_6thread17LinearCombinationISJ_Li1EffLNS1L_9ScaleType4KindE0ELNS_15FloatRoundStyleE2ESJ_EENS1_15EpilogueDefaultEEEEEvvEEEEvNT_6ParamsE:
        .type           _ZN7cutlass13device_kernelINS_4gemm6kernel13GemmUniversalIN4cute5tupleIJiiiiEEENS1_10collective13CollectiveMmaINS1_34MainloopSm90TmaGmmaWarpSpecializedILi14ENS5_IJNS4_1CILi1EEENSA_ILi8EEESB_EEENS1_35KernelTmaWarpSpecializedCooperativeEEENS5_IJNSA_ILi128EEESG_NSA_ILi32EEEEEENS_6half_tENS5_IJlSB_lEEESJ_SK_NS4_8TiledMMAINS4_8MMA_AtomIJNS4_4SM904GMMA26MMA_64x128x16_F32F16F16_SSILNSO_5MajorE0ELSQ_0ELNSO_7ScaleInE1ELSR_1EEEEEENS4_6LayoutINS5_IJNSA_ILi2EEESB_SB_EEENS5_IJSB_NSA_ILi0EEESX_EEEEENS5_IJNS4_10UnderscoreES10_S10_EEEEENS4_23SM90_TMA_LOAD_MULTICASTENS4_14ComposedLayoutINS4_7SwizzleILi2ELi4ELi3EEENS4_18smem_ptr_flag_bitsILi16EEENSU_INS5_IJSC_SH_EEENS5_IJSH_SB_EEEEEEEvNS4_8identityENS4_13SM90_TMA_LOADES1C_vS1D_EENS_8epilogue10collective6detail29Sm90TmaWarpSpecializedAdapterINS1H_15DefaultEpilogueISJ_SK_SK_NS1G_6thread17LinearCombinationISJ_Li1EffLNS1L_9ScaleType4KindE0ELNS_15FloatRoundStyleE2ESJ_EENS1_15EpilogueDefaultEEEEEvvEEEEvNT_6ParamsE,@function
        .size           _ZN7cutlass13device_kernelINS_4gemm6kernel13GemmUniversalIN4cute5tupleIJiiiiEEENS1_10collective13CollectiveMmaINS1_34MainloopSm90TmaGmmaWarpSpecializedILi14ENS5_IJNS4_1CILi1EEENSA_ILi8EEESB_EEENS1_35KernelTmaWarpSpecializedCooperativeEEENS5_IJNSA_ILi128EEESG_NSA_ILi32EEEEEENS_6half_tENS5_IJlSB_lEEESJ_SK_NS4_8TiledMMAINS4_8MMA_AtomIJNS4_4SM904GMMA26MMA_64x128x16_F32F16F16_SSILNSO_5MajorE0ELSQ_0ELNSO_7ScaleInE1ELSR_1EEEEEENS4_6LayoutINS5_IJNSA_ILi2EEESB_SB_EEENS5_IJSB_NSA_ILi0EEESX_EEEEENS5_IJNS4_10UnderscoreES10_S10_EEEEENS4_23SM90_TMA_LOAD_MULTICASTENS4_14ComposedLayoutINS4_7SwizzleILi2ELi4ELi3EEENS4_18smem_ptr_flag_bitsILi16EEENSU_INS5_IJSC_SH_EEENS5_IJSH_SB_EEEEEEEvNS4_8identityENS4_13SM90_TMA_LOADES1C_vS1D_EENS_8epilogue10collective6detail29Sm90TmaWarpSpecializedAdapterINS1H_15DefaultEpilogueISJ_SK_SK_NS1G_6thread17LinearCombinationISJ_Li1EffLNS1L_9ScaleType4KindE0ELNS_15FloatRoundStyleE2ESJ_EENS1_15EpilogueDefaultEEEEEvvEEEEvNT_6ParamsE,(.L_x_220 - _ZN7cutlass13device_kernelINS_4gemm6kernel13GemmUniversalIN4cute5tupleIJiiiiEEENS1_10collective13CollectiveMmaINS1_34MainloopSm90TmaGmmaWarpSpecializedILi14ENS5_IJNS4_1CILi1EEENSA_ILi8EEESB_EEENS1_35KernelTmaWarpSpecializedCooperativeEEENS5_IJNSA_ILi128EEESG_NSA_ILi32EEEEEENS_6half_tENS5_IJlSB_lEEESJ_SK_NS4_8TiledMMAINS4_8MMA_AtomIJNS4_4SM904GMMA26MMA_64x128x16_F32F16F16_SSILNSO_5MajorE0ELSQ_0ELNSO_7ScaleInE1ELSR_1EEEEEENS4_6LayoutINS5_IJNSA_ILi2EEESB_SB_EEENS5_IJSB_NSA_ILi0EEESX_EEEEENS5_IJNS4_10UnderscoreES10_S10_EEEEENS4_23SM90_TMA_LOAD_MULTICASTENS4_14ComposedLayoutINS4_7SwizzleILi2ELi4ELi3EEENS4_18smem_ptr_flag_bitsILi16EEENSU_INS5_IJSC_SH_EEENS5_IJSH_SB_EEEEEEEvNS4_8identityENS4_13SM90_TMA_LOADES1C_vS1D_EENS_8epilogue10collective6detail29Sm90TmaWarpSpecializedAdapterINS1H_15DefaultEpilogueISJ_SK_SK_NS1G_6thread17LinearCombinationISJ_Li1EffLNS1L_9ScaleType4KindE0ELNS_15FloatRoundStyleE2ESJ_EENS1_15EpilogueDefaultEEEEEvvEEEEvNT_6ParamsE)
        .other          _ZN7cutlass13device_kernelINS_4gemm6kernel13GemmUniversalIN4cute5tupleIJiiiiEEENS1_10collective13CollectiveMmaINS1_34MainloopSm90TmaGmmaWarpSpecializedILi14ENS5_IJNS4_1CILi1EEENSA_ILi8EEESB_EEENS1_35KernelTmaWarpSpecializedCooperativeEEENS5_IJNSA_ILi128EEESG_NSA_ILi32EEEEEENS_6half_tENS5_IJlSB_lEEESJ_SK_NS4_8TiledMMAINS4_8MMA_AtomIJNS4_4SM904GMMA26MMA_64x128x16_F32F16F16_SSILNSO_5MajorE0ELSQ_0ELNSO_7ScaleInE1ELSR_1EEEEEENS4_6LayoutINS5_IJNSA_ILi2EEESB_SB_EEENS5_IJSB_NSA_ILi0EEESX_EEEEENS5_IJNS4_10UnderscoreES10_S10_EEEEENS4_23SM90_TMA_LOAD_MULTICASTENS4_14ComposedLayoutINS4_7SwizzleILi2ELi4ELi3EEENS4_18smem_ptr_flag_bitsILi16EEENSU_INS5_IJSC_SH_EEENS5_IJSH_SB_EEEEEEEvNS4_8identityENS4_13SM90_TMA_LOADES1C_vS1D_EENS_8epilogue10collective6detail29Sm90TmaWarpSpecializedAdapterINS1H_15DefaultEpilogueISJ_SK_SK_NS1G_6thread17LinearCombinationISJ_Li1EffLNS1L_9ScaleType4KindE0ELNS_15FloatRoundStyleE2ESJ_EENS1_15EpilogueDefaultEEEEEvvEEEEvNT_6ParamsE,@"STO_CUDA_ENTRY STV_DEFAULT"
_ZN7cutlass13device_kernelINS_4gemm6kernel13GemmUniversalIN4cute5tupleIJiiiiEEENS1_10collective13CollectiveMmaINS1_34MainloopSm90TmaGmmaWarpSpecializedILi14ENS5_IJNS4_1CILi1EEENSA_ILi8EEESB_EEENS1_35KernelTmaWarpSpecializedCooperativeEEENS5_IJNSA_ILi128EEESG_NSA_ILi32EEEEEENS_6half_tENS5_IJlSB_lEEESJ_SK_NS4_8TiledMMAINS4_8MMA_AtomIJNS4_4SM904GMMA26MMA_64x128x16_F32F16F16_SSILNSO_5MajorE0ELSQ_0ELNSO_7ScaleInE1ELSR_1EEEEEENS4_6LayoutINS5_IJNSA_ILi2EEESB_SB_EEENS5_IJSB_NSA_ILi0EEESX_EEEEENS5_IJNS4_10UnderscoreES10_S10_EEEEENS4_23SM90_TMA_LOAD_MULTICASTENS4_14ComposedLayoutINS4_7SwizzleILi2ELi4ELi3EEENS4_18smem_ptr_flag_bitsILi16EEENSU_INS5_IJSC_SH_EEENS5_IJSH_SB_EEEEEEEvNS4_8identityENS4_13SM90_TMA_LOADES1C_vS1D_EENS_8epilogue10collective6detail29Sm90TmaWarpSpecializedAdapterINS1H_15DefaultEpilogueISJ_SK_SK_NS1G_6thread17LinearCombinationISJ_Li1EffLNS1L_9ScaleType4KindE0ELNS_15FloatRoundStyleE2ESJ_EENS1_15EpilogueDefaultEEEEEvvEEEEvNT_6ParamsE:
[----:B------:R-:W0:Y:S01]  /*0000*/  LDC R1, c[0x0][0x28] ;  /* 0x00000a00ff017b82 */ /* 0x000e220000000800 */
[----:B------:R-:W1:Y:S01]  /*0010*/  S2R R18, SR_TID.X ;  /* 0x0000000000127919 */ /* 0x000e620000002100 */
[----:B------:R-:W-:Y:S01]  /*0020*/  ELECT P0, URZ, PT ;  /* 0x00000000003f782f */ /* 0x000fe20003800000 */
[----:B------:R-:W-:Y:S01]  /*0030*/  BSSY B0, `(.L_x_0) ;  /* 0x000000f000007945 */ /* 0x000fe20003800000 */
[--C-:B-1----:R-:W-:Y:S02]  /*0040*/  SHF.R.U32.HI R0, RZ, 0x5, R18.reuse ;  /* 0x00000005ff007819 */ /* 0x102fe40000011612 */
[----:B------:R-:W-:-:S03]  /*0050*/  SHF.R.U32.HI R3, RZ, 0x7, R18 ;  /* 0x00000007ff037819 */ /* 0x000fc60000011612 */
[----:B------:R-:W1:Y:S04]  /*0060*/  SHFL.IDX PT, R2, R0, RZ, 0x1f ;  /* 0x00001fff00027589 */ /* 0x000e6800000e0000 */
[----:B------:R2:W3:Y:S01]  /*0070*/  SHFL.IDX PT, R5, R3, RZ, 0x1f ;  /* 0x00001fff03057589 */ /* 0x0004e200000e0000 */
[----:B-1----:R-:W-:-:S13]  /*0080*/  ISETP.NE.OR P0, PT, R2, RZ, !P0 ;  /* 0x000000ff0200720c */ /* 0x002fda0004705670 */
[----:B0-23--:R-:W-:Y:S05]  /*0090*/  @P0 BRA `(.L_x_1) ;  /* 0x0000000000200947 */ /* 0x00dfea0003800000 */
[----:B------:R-:W-:Y:S02]  /*00a0*/  ULDC.64 UR4, c[0x0][0x198] ;  /* 0x0000660000047ab9 */ /* 0x000fe40000000a00 */
[----:B------:R-:W-:Y:S02]  /*00b0*/  UIADD3 UR6, UP0, UR4, 0xf0, URZ ;  /* 0x000000f004067890 */ /* 0x000fe4000ff1e03f */
[----:B------:R-:W-:Y:S02]  /*00c0*/  UIADD3 UR4, UP1, UR4, 0x1f0, URZ ;  /* 0x000001f004047890 */ /* 0x000fe4000ff3e03f */
[----:B------:R-:W-:Y:S02]  /*00d0*/  UIADD3.X UR7, URZ, UR5, URZ, UP0, !UPT ;  /* 0x000000053f077290 */ /* 0x000fe400087fe43f */
[----:B------:R-:W-:-:S07]  /*00e0*/  UIADD3.X UR5, URZ, UR5, URZ, UP1, !UPT ;  /* 0x000000053f057290 */ /* 0x000fce0008ffe43f */
[----:B------:R0:W-:Y:S02]  /*00f0*/  UTMACCTL.PF [UR6] ;  /* 0x00000000060079b9 */ /* 0x0001e40008040000 */
[----:B------:R0:W-:Y:S02]  /*0100*/  UTMACCTL.PF [UR4] ;  /* 0x00000000040079b9 */ /* 0x0001e40008040000 */
[----:B0-----:R-:W-:Y:S01]  /*0110*/  NOP ;  /* 0x0000000000007918 */ /* 0x001fe20000000000 */
.L_x_1:
[----:B------:R-:W-:Y:S05]  /*0120*/  BSYNC B0 ;  /* 0x0000000000007941 */ /* 0x000fea0003800000 */
.L_x_0:
[----:B------:R-:W0:Y:S02]  /*0130*/  SHFL.IDX PT, R3, R0, RZ, 0x1f ;  /* 0x00001fff00037589 */ /* 0x000e2400000e0000 */
[----:B0-----:R-:W-:-:S13]  /*0140*/  ISETP.NE.AND P0, PT, R3, RZ, PT ;  /* 0x000000ff0300720c */ /* 0x001fda0003f05270 */
[----:B------:R-:W-:Y:S05]  /*0150*/  @P0 BRA `(.L_x_2) ;  /* 0x0000000000b40947 */ /* 0x000fea0003800000 */
[----:B------:R-:W-:Y:S01]  /*0160*/  ELECT P0, URZ, PT ;  /* 0x00000000003f782f */ /* 0x000fe20003800000 */
[----:B------:R-:W-:-:S12]  /*0170*/  BSSY B0, `(.L_x_2) ;  /* 0x000002b000007945 */ /* 0x000fd80003800000 */
[----:B------:R-:W-:Y:S05]  /*0180*/  @!P0 BRA `(.L_x_3) ;  /* 0x0000000000a48947 */ /* 0x000fea0003800000 */
[----:B------:R-:W0:Y:S01]  /*0190*/  S2UR UR8, SR_CgaCtaId ;  /* 0x00000000000879c3 */ /* 0x000e220000008800 */
[----:B------:R-:W-:Y:S01]  /*01a0*/  UMOV UR4, 0x400 ;  /* 0x0000040000047882 */ /* 0x000fe20000000000 */
[----:B------:R-:W-:Y:S01]  /*01b0*/  UMOV UR5, 0x1 ;  /* 0x0000000100057882 */ /* 0x000fe20000000000 */
[----:B------:R-:W-:Y:S02]  /*01c0*/  UMOV UR6, 0x10 ;  /* 0x0000001000067882 */ /* 0x000fe40000000000 */
[----:B------:R-:W-:-:S04]  /*01d0*/  UIADD3 UR6, -UR6, 0x100000, URZ ;  /* 0x0010000006067890 */ /* 0x000fc8000fffe13f */
[----:B------:R-:W-:Y:S02]  /*01e0*/  USHF.L.U32 UR7, UR6, 0xb, URZ ;  /* 0x0000000b06077899 */ /* 0x000fe4000800063f */
[----:B------:R-:W-:Y:S02]  /*01f0*/  USHF.L.U32 UR6, UR6, 0x1, URZ ;  /* 0x0000000106067899 */ /* 0x000fe4000800063f */
[----:B0-----:R-:W-:Y:S02]  /*0200*/  ULEA UR8, UR8, UR4, 0x18 ;  /* 0x0000000408087291 */ /* 0x001fe4000f8ec03f */
[----:B------:R-:W-:-:S04]  /*0210*/  UIADD3 UR4, -UR5, 0x100000, URZ ;  /* 0x0010000005047890 */ /* 0x000fc8000fffe13f */
[----:B------:R-:W-:Y:S02]  /*0220*/  USHF.L.U32 UR5, UR4, 0xb, URZ ;  /* 0x0000000b04057899 */ /* 0x000fe4000800063f */
[----:B------:R-:W-:Y:S01]  /*0230*/  USHF.L.U32 UR4, UR4, 0x1, URZ ;  /* 0x0000000104047899 */ /* 0x000fe2000800063f */
[----:B------:R-:W0:Y:S11]  /*0240*/  FENCE.VIEW.ASYNC.S ;  /* 0x00000000000073c6 */ /* 0x000e360000000000 */
[----:B0-----:R0:W1:Y:S01]  /*0250*/  SYNCS.EXCH.64 URZ, [UR8], UR4 ;  /* 0x00000004083f75b2 */ /* 0x0010620008000100 */
[----:B------:R0:W2:Y:S01]  /*0260*/  SYNCS.EXCH.64 URZ, [UR8+0x70], UR6 ;  /* 0x00007006083f75b2 */ /* 0x0000a20008000100 */
[----:B------:R0:W3:Y:S01]  /*0270*/  SYNCS.EXCH.64 URZ, [UR8+0x8], UR4 ;  /* 0x00000804083f75b2 */ /* 0x0000e20008000100 */
[----:B------:R0:W4:Y:S01]  /*0280*/  SYNCS.EXCH.64 URZ, [UR8+0x78], UR6 ;  /* 0x00007806083f75b2 */ /* 0x0001220008000100 */
[----:B------:R0:W0:Y:S01]  /*0290*/  SYNCS.EXCH.64 URZ, [UR8+0x10], UR4 ;  /* 0x00001004083f75b2 */ /* 0x0000220008000100 */
        /* <DEDUP_REMOVED lines=23> */
[----:B-1234-:R-:W-:Y:S01]  /*0410*/  NOP ;  /* 0x0000000000007918 */ /* 0x01efe20000000000 */
.L_x_3:
[----:B0-----:R-:W-:Y:S05]  /*0420*/  BSYNC B0 ;  /* 0x0000000000007941 */ /* 0x001fea0003800000 */
.L_x_2:
[----:B------:R-:W0:Y:S01]  /*0430*/  SHFL.IDX PT, R0, R0, RZ, 0x1f ;  /* 0x00001fff00007589 */ /* 0x000e2200000e0000 */
[----:B------:R-:W-:Y:S01]  /*0440*/  SHF.R.S32.HI R7, RZ, 0x1f, R18 ;  /* 0x0000001fff077819 */ /* 0x000fe20000011412 */
[----:B------:R-:W1:Y:S01]  /*0450*/  S2UR UR8, SR_CTAID.X ;  /* 0x00000000000879c3 */ /* 0x000e620000002500 */
[----:B------:R-:W-:Y:S01]  /*0460*/  ELECT P0, URZ, PT ;  /* 0x00000000003f782f */ /* 0x000fe20003800000 */
[----:B------:R-:W2:Y:S01]  /*0470*/  S2R R4, SR_CTAID.Y ;  /* 0x0000000000047919 */ /* 0x000ea20000002600 */
[----:B------:R-:W-:Y:S01]  /*0480*/  LEA.HI R7, R7, R18, RZ, 0x7 ;  /* 0x0000001207077211 */ /* 0x000fe200078f38ff */
[----:B------:R-:W-:Y:S01]  /*0490*/  ULDC UR4, c[0x0][0x154] ;  /* 0x0000550000047ab9 */ /* 0x000fe20000000800 */
[----:B------:R-:W-:Y:S01]  /*04a0*/  SHF.R.S32.HI R8, RZ, 0x1f, R3 ;  /* 0x0000001fff087819 */ /* 0x000fe20000011403 */
[----:B------:R-:W-:Y:S01]  /*04b0*/  NOP ;  /* 0x0000000000007918 */ /* 0x000fe20000000000 */
[----:B------:R-:W-:Y:S01]  /*04c0*/  LOP3.LUT R7, R7, 0xffffff80, RZ, 0xc0, !PT ;  /* 0xffffff8007077812 */ /* 0x000fe200078ec0ff */
[----:B------:R-:W3:Y:S01]  /*04d0*/  LDC R12, c[0x0][0x140] ;  /* 0x00005000ff0c7b82 */ /* 0x000ee20000000800 */
[----:B------:R-:W-:Y:S01]  /*04e0*/  LEA.HI R8, R8, R3, RZ, 0x2 ;  /* 0x0000000308087211 */ /* 0x000fe200078f10ff */
[----:B------:R-:W-:-:S02]  /*04f0*/  NOP ;  /* 0x0000000000007918 */ /* 0x000fc40000000000 */
[----:B------:R-:W-:Y:S01]  /*0500*/  IMAD.IADD R6, R18, 0x1, -R7 ;  /* 0x0000000112067824 */ /* 0x000fe200078e0a07 */
[----:B------:R-:W-:-:S03]  /*0510*/  LOP3.LUT R8, R8, 0x3ffffffc, RZ, 0xc0, !PT ;  /* 0x3ffffffc08087812 */ /* 0x000fc600078ec0ff */
[----:B------:R-:W4:Y:S01]  /*0520*/  LDC R10, c[0x0][0x144] ;  /* 0x00005100ff0a7b82 */ /* 0x000f220000000800 */
[----:B------:R-:W-:Y:S02]  /*0530*/  SHF.R.S32.HI R7, RZ, 0x1f, R6 ;  /* 0x0000001fff077819 */ /* 0x000fe40000011406 */
[----:B------:R-:W-:Y:S02]  /*0540*/  LOP3.LUT P2, RZ, R6, 0x7, RZ, 0xc0, !PT ;  /* 0x0000000706ff7812 */ /* 0x000fe4000784c0ff */
[----:B------:R-:W-:Y:S01]  /*0550*/  LEA.HI R7, R7, R6, RZ, 0x3 ;  /* 0x0000000607077211 */ /* 0x000fe200078f18ff */
[----:B------:R-:W-:Y:S01]  /*0560*/  VIADD R6, R5, 0xffffffff ;  /* 0xffffffff05067836 */ /* 0x000fe20000000000 */
[----:B0-----:R-:W-:Y:S02]  /*0570*/  ISETP.NE.OR P0, PT, R0, RZ, !P0 ;  /* 0x000000ff0000720c */ /* 0x001fe40004705670 */
[--C-:B------:R-:W-:Y:S02]  /*0580*/  SHF.R.S32.HI R0, RZ, 0x3, R7.reuse ;  /* 0x00000003ff007819 */ /* 0x100fe40000011407 */
[----:B------:R-:W-:-:S02]  /*0590*/  SHF.R.S32.HI R7, RZ, 0x1f, R7 ;  /* 0x0000001fff077819 */ /* 0x000fc40000011407 */
[----:B------:R-:W-:Y:S02]  /*05a0*/  ISETP.GE.U32.AND P5, PT, R6, 0x2, PT ;  /* 0x000000020600780c */ /* 0x000fe40003fa6070 */
[----:B------:R-:W-:Y:S02]  /*05b0*/  LEA.HI R7, R7, R0, RZ, 0x2 ;  /* 0x0000000007077211 */ /* 0x000fe400078f10ff */
[----:B---3--:R-:W-:Y:S02]  /*05c0*/  ISETP.EQ.U32.AND P3, PT, R12, 0x1, PT ;  /* 0x000000010c00780c */ /* 0x008fe40003f62070 */
[----:B--2---:R-:W-:Y:S01]  /*05d0*/  I2FP.F32.U32 R9, R4 ;  /* 0x0000000400097245 */ /* 0x004fe20000201000 */
[----:B------:R-:W-:Y:S01]  /*05e0*/  VOTEU.ALL UP0, P0 ;  /* 0x00000000003f7886 */ /* 0x000fe20000000000 */
[----:B------:R-:W-:Y:S01]  /*05f0*/  LOP3.LUT R7, R7, 0xfffffffc, RZ, 0xc0, !PT ;  /* 0xfffffffc07077812 */ /* 0x000fe200078ec0ff */
[----:B------:R-:W-:Y:S02]  /*0600*/  VOTEU.ALL UP1, P0 ;  /* 0x00000000003f7886 */ /* 0x000fe40000020000 */
[----:B------:R-:W-:Y:S01]  /*0610*/  FMUL R11, R9, UR4 ;  /* 0x00000004090b7c20 */ /* 0x000fe20008400000 */
[----:B------:R-:W-:Y:S01]  /*0620*/  IMAD.IADD R9, R3, 0x1, -R8 ;  /* 0x0000000103097824 */ /* 0x000fe200078e0a08 */
[----:B-1----:R-:W-:Y:S01]  /*0630*/  I2FP.F32.U32 R8, UR8 ;  /* 0x0000000800087c45 */ /* 0x002fe20008201000 */
[----:B------:R-:W-:Y:S01]  /*0640*/  IMAD.IADD R0, R0, 0x1, -R7 ;  /* 0x0000000100007824 */ /* 0x000fe200078e0a07 */
[----:B------:R-:W0:Y:S01]  /*0650*/  @!UP0 S2UR UR7, SR_CgaCtaId ;  /* 0x00000000000789c3 */ /* 0x000e220000008800 */
[----:B------:R-:W-:Y:S01]  /*0660*/  ULDC UR4, c[0x0][0x150] ;  /* 0x0000540000047ab9 */ /* 0x000fe20000000800 */
[----:B------:R-:W1:Y:S01]  /*0670*/  F2I.U32.TRUNC.NTZ R11, R11 ;  /* 0x0000000b000b7305 */ /* 0x000e62000020f000 */
[----:B------:R-:W-:Y:S01]  /*0680*/  FMUL R8, R8, UR4 ;  /* 0x0000000408087c20 */ /* 0x000fe20008400000 */
[----:B------:R-:W-:Y:S01]  /*0690*/  SHF.R.S32.HI R3, RZ, 0x1f, R2 ;  /* 0x0000001fff037819 */ /* 0x000fe20000011402 */
[----:B------:R-:W-:Y:S01]  /*06a0*/  IMAD R9, R9, 0x4, R0 ;  /* 0x0000000409097824 */ /* 0x000fe200078e0200 */
[----:B------:R-:W-:Y:S01]  /*06b0*/  UMOV UR4, 0x20 ;  /* 0x0000002000047882 */ /* 0x000fe20000000000 */
[----:B------:R-:W-:Y:S01]  /*06c0*/  @!UP0 UMOV UR6, 0x400 ;  /* 0x0000040000068882 */ /* 0x000fe20000000000 */
[----:B------:R-:W2:Y:S01]  /*06d0*/  LDC R7, c[0x0][0x148] ;  /* 0x00005200ff077b82 */ /* 0x000ea20000000800 */
[----:B------:R-:W-:Y:S01]  /*06e0*/  LEA.HI R3, R3, R2, RZ, 0x2 ;  /* 0x0000000203037211 */ /* 0x000fe200078f10ff */
[----:B------:R-:W3:Y:S01]  /*06f0*/  F2I.U32.TRUNC.NTZ R8, R8 ;  /* 0x0000000800087305 */ /* 0x000ee2000020f000 */
[----:B------:R-:W-:Y:S01]  /*0700*/  IMAD.SHL.U32 R22, R9, 0x4, RZ ;  /* 0x0000000409167824 */ /* 0x000fe200078e00ff */
[----:B------:R-:W-:-:S04]  /*0710*/  @!UP0 UIADD3 UR4, -UR4, 0x100000, URZ ;  /* 0x0010000004048890 */ /* 0x000fc8000fffe13f */
[----:B------:R-:W-:Y:S02]  /*0720*/  @!UP0 USHF.L.U32 UR5, UR4, 0xb, URZ ;  /* 0x0000000b04058899 */ /* 0x000fe4000800063f */
[----:B------:R-:W-:Y:S01]  /*0730*/  @!UP0 USHF.L.U32 UR4, UR4, 0x1, URZ ;  /* 0x0000000104048899 */ /* 0x000fe2000800063f */
[----:B------:R-:W-:Y:S02]  /*0740*/  LOP3.LUT R3, R3, 0xfffffffc, RZ, 0xc0, !PT ;  /* 0xfffffffc03037812 */ /* 0x000fe400078ec0ff */
[----:B------:R-:W-:Y:S01]  /*0750*/  LOP3.LUT R22, R9, 0xc, R22, 0x78, !PT ;  /* 0x0000000c09167812 */ /* 0x000fe200078e7816 */
[----:B-1----:R-:W-:Y:S02]  /*0760*/  IMAD.MOV R21, RZ, RZ, -R11 ;  /* 0x000000ffff157224 */ /* 0x002fe400078e0a0b */
[----:B------:R-:W-:Y:S01]  /*0770*/  IMAD.IADD R0, R2, 0x1, -R3 ;  /* 0x0000000102007824 */ /* 0x000fe200078e0a03 */
[----:B0-----:R-:W-:Y:S01]  /*0780*/  @!UP0 ULEA UR6, UR7, UR6, 0x18 ;  /* 0x0000000607068291 */ /* 0x001fe2000f8ec03f */
[----:B---3--:R-:W-:-:S03]  /*0790*/  IMAD.MOV R3, RZ, RZ, -R8 ;  /* 0x000000ffff037224 */ /* 0x008fc600078e0a08 */
[----:B------:R-:W-:Y:S01]  /*07a0*/  ISETP.NE.AND P1, PT, R0, 0x3, PT ;  /* 0x000000030000780c */ /* 0x000fe20003f25270 */
[----:B------:R-:W-:Y:S01]  /*07b0*/  VOTEU.ALL UP0, P0 ;  /* 0x00000000003f7886 */ /* 0x000fe20000000000 */
[----:B------:R-:W-:Y:S01]  /*07c0*/  ISETP.LT.U32.AND P0, PT, R22, 0x8, !P2 ;  /* 0x000000081600780c */ /* 0x000fe20005701070 */
[----:B----4-:R-:W-:Y:S01]  /*07d0*/  IMAD R3, R10, R3, UR8 ;  /* 0x000000080a037e24 */ /* 0x010fe2000f8e0203 */
[----:B------:R-:W-:Y:S01]  /*07e0*/  ISETP.EQ.OR P1, PT, R0, RZ, !P1 ;  /* 0x000000ff0000720c */ /* 0x000fe20004f22670 */
[----:B--2---:R-:W-:Y:S01]  /*07f0*/  IMAD R9, R7, R21, R4 ;  /* 0x0000001507097224 */ /* 0x004fe200078e0204 */
[C---:B------:R-:W-:Y:S02]  /*0800*/  ISETP.NE.AND P2, PT, R5.reuse, RZ, PT ;  /* 0x000000ff0500720c */ /* 0x040fe40003f45270 */
[----:B------:R-:W-:Y:S01]  /*0810*/  ISETP.EQ.AND P1, PT, R5, RZ, P1 ;  /* 0x000000ff0500720c */ /* 0x000fe20000f22270 */
[----:B------:R-:W0:Y:S02]  /*0820*/  FENCE.VIEW.ASYNC.S ;  /* 0x00000000000073c6 */ /* 0x000e240000000000 */
[----:B0-----:R0:W1:Y:S01]  /*0830*/  @!UP0 SYNCS.EXCH.64 URZ, [UR6+0xf0], UR4 ;  /* 0x0000f004063f85b2 */ /* 0x0010620008000100 */
[----:B------:R-:W-:-:S02]  /*0840*/  ISETP.NE.AND P4, PT, R9, R22, PT ;  /* 0x000000160900720c */ /* 0x000fc40003f85270 */
[----:B------:R-:W-:Y:S02]  /*0850*/  SEL R19, RZ, 0x1, !P1 ;  /* 0x00000001ff137807 */ /* 0x000fe40004800000 */
[----:B------:R-:W-:Y:S02]  /*0860*/  ISETP.EQ.OR P4, PT, R3, RZ, !P4 ;  /* 0x000000ff0300720c */ /* 0x000fe40006782670 */
[----:B------:R-:W-:Y:S02]  /*0870*/  SEL R19, R19, 0x2, P5 ;  /* 0x0000000213137807 */ /* 0x000fe40002800000 */
[----:B------:R-:W-:-:S04]  /*0880*/  PLOP3.LUT P0, PT, P0, P4, PT, 0x80, 0x0 ;  /* 0x000000000000781c */ /* 0x000fc80000709070 */
[----:B------:R-:W-:Y:S01]  /*0890*/  P2R R90, PR, RZ, 0x1 ;  /* 0x00000001ff5a7803 */ /* 0x000fe20000000000 */
[----:B------:R0:W2:Y:S01]  /*08a0*/  @!UP1 SYNCS.EXCH.64 URZ, [UR6+0xf8], UR4 ;  /* 0x0000f804063f95b2 */ /* 0x0000a20008000100 */
[----:B------:R-:W-:Y:S01]  /*08b0*/  NOP ;  /* 0x0000000000007918 */ /* 0x000fe20000000000 */
[----:B------:R-:W-:Y:S06]  /*08c0*/  @!P3 BRA `(.L_x_4) ;  /* 0x000000000008b947 */ /* 0x000fec0003800000 */
[----:B-12---:R-:W-:Y:S01]  /*08d0*/  UCGABAR_ARV ;  /* 0x00000000000079c7 */ /* 0x006fe20008000000 */
[----:B------:R-:W-:Y:S05]  /*08e0*/  BRA `(.L_x_5) ;  /* 0x0000000000047947 */ /* 0x000fea0003800000 */
.L_x_4:
[----:B-12---:R-:W-:Y:S01]  /*08f0*/  NOP ;  /* 0x0000000000007918 */ /* 0x006fe20000000000 */
.L_x_5:
[----:B------:R-:W1:Y:S01]  /*0900*/  LDC R2, c[0x0][0x65c] ;  /* 0x00019700ff027b82 */ /* 0x000e620000000800 */
[----:B------:R-:W-:Y:S02]  /*0910*/  IMAD.U32 R8, RZ, RZ, UR8 ;  /* 0x00000008ff087e24 */ /* 0x000fe4000f8e00ff */
[----:B------:R-:W-:Y:S01]  /*0920*/  IMAD.MOV.U32 R9, RZ, RZ, RZ ;  /* 0x000000ffff097224 */ /* 0x000fe200078e00ff */
[----:B-1----:R-:W-:-:S04]  /*0930*/  ISETP.NE.AND P1, PT, R2, 0x1, PT ;  /* 0x000000010200780c */ /* 0x002fc80003f25270 */
[----:B------:R-:W-:-:S09]  /*0940*/  P2R R5, PR, RZ, 0x2 ;  /* 0x00000002ff057803 */ /* 0x000fd20000000000 */
[----:B------:R-:W1:Y:S01]  /*0950*/  @P1 LDC R17, c[0x0][0x10] ;  /* 0x00000400ff111b82 */ /* 0x000e620000000800 */
[----:B------:R-:W-:Y:S02]  /*0960*/  @P1 IMAD.MOV.U32 R5, RZ, RZ, RZ ;  /* 0x000000ffff051224 */ /* 0x000fe400078e00ff */
[----:B------:R-:W-:-:S05]  /*0970*/  @P1 IMAD.MOV.U32 R13, RZ, RZ, RZ ;  /* 0x000000ffff0d1224 */ /* 0x000fca00078e00ff */
[----:B------:R-:W2:Y:S01]  /*0980*/  @!P1 LDC R11, c[0x0][0xc] ;  /* 0x00000300ff0b9b82 */ /* 0x000ea20000000800 */
[----:B-1----:R-:W-:-:S04]  /*0990*/  @P1 IMAD.WIDE.U32 R16, R17, UR8, R4 ;  /* 0x0000000811101c25 */ /* 0x002fc8000f8e0004 */
[----:B------:R-:W-:Y:S02]  /*09a0*/  @P1 IMAD.IADD R17, R17, 0x1, R13 ;  /* 0x0000000111111824 */ /* 0x000fe400078e020d */
[----:B--2---:R-:W-:-:S04]  /*09b0*/  @!P1 IMAD.WIDE.U32 R8, R4, R11, R8 ;  /* 0x0000000b04089225 */ /* 0x004fc800078e0008 */
[----:B------:R-:W-:Y:S02]  /*09c0*/  @!P1 IMAD.MOV.U32 R16, RZ, RZ, R8 ;  /* 0x000000ffff109224 */ /* 0x000fe400078e0008 */
[----:B------:R-:W-:Y:S01]  /*09d0*/  @!P1 IMAD.MOV.U32 R17, RZ, RZ, R9 ;  /* 0x000000ffff119224 */ /* 0x000fe200078e0009 */
[----:B------:R-:W-:Y:S06]  /*09e0*/  @!P3 BRA `(.L_x_6) ;  /* 0x00000000000cb947 */ /* 0x000fec0003800000 */
[----:B------:R-:W-:Y:S01]  /*09f0*/  UCGABAR_WAIT ;  /* 0x0000000000007dc7 */ /* 0x000fe20008000000 */
[----:B------:R-:W-:Y:S01]  /*0a00*/  CCTL.IVALL ;  /* 0x00000000ff00798f */ /* 0x000fe20002000000 */
[----:B------:R-:W-:Y:S05]  /*0a10*/  BRA `(.L_x_7) ;  /* 0x0000000000047947 */ /* 0x000fea0003800000 */
.L_x_6:
[----:B------:R-:W-:Y:S06]  /*0a20*/  BAR.SYNC.DEFER_BLOCKING 0x0 ;  /* 0x0000000000007b1d */ /* 0x000fec0000010000 */
.L_x_7:
[----:B------:R-:W-:Y:S05]  /*0a30*/  @!P2 BRA `(.L_x_8) ;  /* 0x0000005c000ca947 */ /* 0x000fea0003800000 */
[----:B------:R-:W-:-:S13]  /*0a40*/  ISETP.GT.U32.AND P0, PT, R6, 0x1, PT ;  /* 0x000000010600780c */ /* 0x000fda0003f04070 */
[----:B0-----:R-:W-:Y:S05]  /*0a50*/  @P0 EXIT ;  /* 0x000000000000094d */ /* 0x001fea0003800000 */
[----:B------:R-:W-:Y:S01]  /*0a60*/  ULDC.64 UR4, c[0x0][0x650] ;  /* 0x0001940000047ab9 */ /* 0x000fe20000000a00 */
[----:B------:R-:W-:Y:S01]  /*0a70*/  PRMT R0, RZ, 0x7610, R0 ;  /* 0x00007610ff007816 */ /* 0x000fe20000000000 */
[----:B------:R-:W-:Y:S01]  /*0a80*/  IMAD.MOV.U32 R92, RZ, RZ, -0x1 ;  /* 0xffffffffff5c7424 */ /* 0x000fe200078e00ff */
[----:B------:R-:W-:Y:S01]  /*0a90*/  ISETP.GE.U32.AND P0, PT, R16, UR4, PT ;  /* 0x0000000410007c0c */ /* 0x000fe2000bf06070 */
[----:B------:R-:W-:Y:S02]  /*0aa0*/  IMAD.MOV.U32 R93, RZ, RZ, -0x1 ;  /* 0xffffffffff5d7424 */ /* 0x000fe400078e00ff */
[----:B------:R-:W-:Y:S01]  /*0ab0*/  IMAD.MOV.U32 R89, RZ, RZ, -0x1 ;  /* 0xffffffffff597424 */ /* 0x000fe200078e00ff */
[----:B------:R-:W-:-:S13]  /*0ac0*/  ISETP.GE.U32.AND.EX P0, PT, R17, UR5, PT, P0 ;  /* 0x0000000511007c0c */ /* 0x000fda000bf06100 */
[----:B------:R-:W-:Y:S05]  /*0ad0*/  @P0 BRA `(.L_x_9) ;  /* 0x0000000400280947 */ /* 0x000fea0003800000 */
[----:B------:R-:W0:Y:S01]  /*0ae0*/  LDC.64 R24, c[0x0][0x628] ;  /* 0x00018a00ff187b82 */ /* 0x000e220000000a00 */
[----:B------:R-:W-:Y:S02]  /*0af0*/  IMAD.MOV.U32 R8, RZ, RZ, R16 ;  /* 0x000000ffff087224 */ /* 0x000fe400078e0010 */
[----:B------:R-:W-:-:S05]  /*0b00*/  IMAD.MOV.U32 R9, RZ, RZ, R17 ;  /* 0x000000ffff097224 */ /* 0x000fca00078e0011 */
[----:B------:R-:W1:Y:S08]  /*0b10*/  LDC R0, c[0x0][0x630] ;  /* 0x00018c00ff007b82 */ /* 0x000e700000000800 */
[----:B------:R-:W2:Y:S01]  /*0b20*/  LDC.64 R26, c[0x0][0x620] ;  /* 0x00018800ff1a7b82 */ /* 0x000ea20000000a00 */
[----:B0-----:R-:W-:-:S04]  /*0b30*/  ISETP.NE.U32.AND P0, PT, R24, RZ, PT ;  /* 0x000000ff1800720c */ /* 0x001fc80003f05070 */
[----:B------:R-:W-:-:S13]  /*0b40*/  ISETP.NE.AND.EX P0, PT, R25, RZ, PT, P0 ;  /* 0x000000ff1900720c */ /* 0x000fda0003f05300 */
[----:B-12---:R-:W-:Y:S05]  /*0b50*/  @!P0 BRA `(.L_x_10) ;  /* 0x0000000000288947 */ /* 0x006fea0003800000 */
[----:B------:R-:W0:Y:S02]  /*0b60*/  LDC R13, c[0x0][0x634] ;  /* 0x00018d00ff0d7b82 */ /* 0x000e240000000800 */
[----:B0-----:R-:W-:-:S05]  /*0b70*/  IADD3 R13, P0, R16, R13, RZ ;  /* 0x0000000d100d7210 */ /* 0x001fca0007f1e0ff */
[----:B------:R-:W-:-:S04]  /*0b80*/  IMAD.X R15, RZ, RZ, R17, P0 ;  /* 0x000000ffff0f7224 */ /* 0x000fc800000e0611 */
[----:B------:R-:W-:-:S04]  /*0b90*/  IMAD.WIDE.U32 R8, R15, R24, RZ ;  /* 0x000000180f087225 */ /* 0x000fc800078e00ff */
[----:B------:R-:W-:-:S04]  /*0ba0*/  IMAD.WIDE.U32 R10, P0, R13, R25, R8 ;  /* 0x000000190d0a7225 */ /* 0x000fc80007800008 */
[----:B------:R-:W-:-:S04]  /*0bb0*/  IMAD.WIDE.U32 R8, R13, R24, RZ ;  /* 0x000000180d087225 */ /* 0x000fc800078e00ff */
[----:B------:R-:W-:Y:S01]  /*0bc0*/  IMAD.X R13, RZ, RZ, RZ, P0 ;  /* 0x000000ffff0d7224 */ /* 0x000fe200000e06ff */
[----:B------:R-:W-:Y:S01]  /*0bd0*/  IADD3 RZ, P0, R9, R10, RZ ;  /* 0x0000000a09ff7210 */ /* 0x000fe20007f1e0ff */
[----:B------:R-:W-:-:S04]  /*0be0*/  IMAD.MOV.U32 R12, RZ, RZ, R11 ;  /* 0x000000ffff0c7224 */ /* 0x000fc800078e000b */
[----:B------:R-:W-:-:S08]  /*0bf0*/  IMAD.WIDE.U32.X R8, R15, R25, R12, P0 ;  /* 0x000000190f087225 */ /* 0x000fd000000e040c */
.L_x_10:
[----:B------:R-:W0:Y:S01]  /*0c00*/  LDC.64 R24, c[0x0][0x640] ;  /* 0x00019000ff187b82 */ /* 0x000e220000000a00 */
[-CC-:B------:R-:W-:Y:S01]  /*0c10*/  SHF.R.U64 R89, R8, R0.reuse, R9.reuse ;  /* 0x0000000008597219 */ /* 0x180fe20000001209 */
[----:B------:R-:W-:Y:S01]  /*0c20*/  IMAD R28, R7, R21, R4 ;  /* 0x00000015071c7224 */ /* 0x000fe200078e0204 */
[----:B------:R-:W-:Y:S01]  /*0c30*/  SHF.R.U32.HI R0, RZ, R0, R9 ;  /* 0x00000000ff007219 */ /* 0x000fe20000011609 */
[----:B------:R-:W-:Y:S01]  /*0c40*/  IMAD.MOV.U32 R21, RZ, RZ, 0x1 ;  /* 0x00000001ff157424 */ /* 0x000fe200078e00ff */
[----:B------:R-:W-:-:S03]  /*0c50*/  IADD3 R5, P0, RZ, -R89, RZ ;  /* 0x80000059ff057210 */ /* 0x000fc60007f1e0ff */
[----:B------:R-:W1:Y:S02]  /*0c60*/  LDC R6, c[0x0][0x618] ;  /* 0x00018600ff067b82 */ /* 0x000e640000000800 */
[----:B------:R-:W-:-:S04]  /*0c70*/  IMAD.X R9, RZ, RZ, ~R0, P0 ;  /* 0x000000ffff097224 */ /* 0x000fc800000e0e00 */
[-C--:B------:R-:W-:Y:S02]  /*0c80*/  IMAD R0, R9, R26.reuse, RZ ;  /* 0x0000001a09007224 */ /* 0x080fe400078e02ff */
[----:B------:R-:W2:Y:S01]  /*0c90*/  LDC R11, c[0x0][0x608] ;  /* 0x00018200ff0b7b82 */ /* 0x000ea20000000800 */
[----:B------:R-:W-:-:S04]  /*0ca0*/  IMAD.WIDE.U32 R8, R5, R26, R16 ;  /* 0x0000001a05087225 */ /* 0x000fc800078e0010 */
[----:B------:R-:W-:-:S03]  /*0cb0*/  IMAD R5, R5, R27, R0 ;  /* 0x0000001b05057224 */ /* 0x000fc600078e0200 */
[----:B------:R-:W3:Y:S01]  /*0cc0*/  LDC R12, c[0x0][0x658] ;  /* 0x00019600ff0c7b82 */ /* 0x000ee20000000800 */
[----:B0-----:R-:W-:Y:S01]  /*0cd0*/  ISETP.NE.U32.AND P0, PT, R24, RZ, PT ;  /* 0x000000ff1800720c */ /* 0x001fe20003f05070 */
[----:B------:R-:W-:Y:S02]  /*0ce0*/  IMAD.IADD R5, R9, 0x1, R5 ;  /* 0x0000000109057824 */ /* 0x000fe400078e0205 */
[----:B------:R-:W-:Y:S01]  /*0cf0*/  IMAD.MOV.U32 R9, RZ, RZ, -0x1 ;  /* 0xffffffffff097424 */ /* 0x000fe200078e00ff */
[----:B------:R-:W-:-:S03]  /*0d00*/  ISETP.NE.AND.EX P0, PT, R25, RZ, PT, P0 ;  /* 0x000000ff1900720c */ /* 0x000fc60003f05300 */
[----:B------:R-:W0:Y:S01]  /*0d10*/  LDC R15, c[0x0][0x600] ;  /* 0x00018000ff0f7b82 */ /* 0x000e220000000800 */
[-CC-:B-1----:R-:W-:Y:S02]  /*0d20*/  SHF.R.U64 R13, R8, R6.reuse, R5.reuse ;  /* 0x00000006080d7219 */ /* 0x182fe40000001205 */
[----:B------:R-:W-:-:S05]  /*0d30*/  SHF.R.U32.HI R0, RZ, R6, R5 ;  /* 0x00000006ff007219 */ /* 0x000fca0000011605 */
[----:B------:R-:W1:Y:S01]  /*0d40*/  LDC R14, c[0x0][0x648] ;  /* 0x00019200ff0e7b82 */ /* 0x000e620000000800 */
[-CC-:B--2---:R-:W-:Y:S02]  /*0d50*/  SHF.R.U64 R27, R13, R11.reuse, R0.reuse ;  /* 0x0000000b0d1b7219 */ /* 0x184fe40000001200 */
[----:B------:R-:W-:-:S05]  /*0d60*/  SHF.R.U32.HI R5, RZ, R11, R0 ;  /* 0x0000000bff057219 */ /* 0x000fca0000011600 */
[----:B------:R-:W2:Y:S01]  /*0d70*/  LDC R20, c[0x0][0x638] ;  /* 0x00018e00ff147b82 */ /* 0x000ea20000000800 */
[-CC-:B---3--:R-:W-:Y:S02]  /*0d80*/  SHF.R.U64 R26, R27, R12.reuse, R5.reuse ;  /* 0x0000000c1b1a7219 */ /* 0x188fe40000001205 */
[-C--:B------:R-:W-:Y:S02]  /*0d90*/  SHF.L.U32 R0, R9, R12.reuse, RZ ;  /* 0x0000000c09007219 */ /* 0x080fe400000006ff */
[----:B------:R-:W-:Y:S01]  /*0da0*/  SHF.R.U32.HI R5, RZ, R12, R5 ;  /* 0x0000000cff057219 */ /* 0x000fe20000011605 */
[----:B------:R-:W-:Y:S01]  /*0db0*/  IMAD.MOV.U32 R4, RZ, RZ, R26 ;  /* 0x000000ffff047224 */ /* 0x000fe200078e001a */
[----:B------:R-:W-:Y:S01]  /*0dc0*/  LOP3.LUT R10, RZ, R0, RZ, 0x33, !PT ;  /* 0x00000000ff0a7212 */ /* 0x000fe200078e33ff */
[----:B------:R-:W3:Y:S01]  /*0dd0*/  LDC R23, c[0x0][0x610] ;  /* 0x00018400ff177b82 */ /* 0x000ee20000000800 */
[----:B------:R-:W-:Y:S05]  /*0de0*/  @!P0 BRA `(.L_x_11) ;  /* 0x0000000000288947 */ /* 0x000fea0003800000 */
[----:B------:R-:W4:Y:S02]  /*0df0*/  LDC R9, c[0x0][0x64c] ;  /* 0x00019300ff097b82 */ /* 0x000f240000000800 */
[----:B----4-:R-:W-:-:S05]  /*0e00*/  IADD3 R9, P0, R26, R9, RZ ;  /* 0x000000091a097210 */ /* 0x010fca0007f1e0ff */
        /* <DEDUP_REMOVED lines=8> */
.L_x_11:
[----:B-1----:R-:W-:Y:S01]  /*0e90*/  SHF.R.U64 R4, R4, R14, R5 ;  /* 0x0000000e04047219 */ /* 0x002fe20000001205 */
[----:B0-----:R-:W-:Y:S01]  /*0ea0*/  VIADD R6, R15, 0xffffffff ;  /* 0xffffffff0f067836 */ /* 0x001fe20000000000 */
[----:B------:R-:W-:Y:S02]  /*0eb0*/  SHF.L.U32 R0, R21, R12, RZ ;  /* 0x0000000c15007219 */ /* 0x000fe400000006ff */
[----:B------:R-:W-:Y:S01]  /*0ec0*/  LOP3.LUT R5, R27, R10, RZ, 0xc0, !PT ;  /* 0x0000000a1b057212 */ /* 0x000fe200078ec0ff */
[----:B------:R-:W-:Y:S01]  /*0ed0*/  IMAD.MOV R7, RZ, RZ, -R4 ;  /* 0x000000ffff077224 */ /* 0x000fe200078e0a04 */
[----:B------:R-:W-:Y:S02]  /*0ee0*/  SEL R3, R3, R28, !P1 ;  /* 0x0000001c03037207 */ /* 0x000fe40004800000 */
[----:B------:R-:W-:Y:S01]  /*0ef0*/  LOP3.LUT R6, R13, R6, RZ, 0xc0, !PT ;  /* 0x000000060d067212 */ /* 0x000fe200078ec0ff */
[----:B------:R-:W-:Y:S02]  /*0f00*/  IMAD R4, R0, R4, R5 ;  /* 0x0000000400047224 */ /* 0x000fe400078e0205 */
[----:B--2---:R-:W-:-:S02]  /*0f10*/  IMAD R0, R7, R20, R26 ;  /* 0x0000001407007224 */ /* 0x004fc400078e021a */
[----:B---3--:R-:W-:Y:S02]  /*0f20*/  IMAD R3, R4, R23, R3 ;  /* 0x0000001704037224 */ /* 0x008fe400078e0203 */
[----:B------:R-:W-:Y:S02]  /*0f30*/  IMAD R92, R0, R15, R6 ;  /* 0x0000000f005c7224 */ /* 0x000fe400078e0206 */
[----:B------:R-:W-:-:S03]  /*0f40*/  IMAD.MOV.U32 R4, RZ, RZ, 0x1 ;  /* 0x00000001ff047424 */ /* 0x000fc600078e00ff */
[----:B------:R-:W-:Y:S02]  /*0f50*/  SEL R93, R92, R3, !P1 ;  /* 0x000000035c5d7207 */ /* 0x000fe40004800000 */
[----:B------:R-:W-:Y:S02]  /*0f60*/  PRMT R0, R4, 0x7610, R0 ;  /* 0x0000761004007816 */ /* 0x000fe40000000000 */
[----:B------:R-:W-:-:S07]  /*0f70*/  SEL R92, R3, R92, !P1 ;  /* 0x0000005c035c7207 */ /* 0x000fce0004800000 */
.L_x_9:
[----:B------:R-:W-:-:S08]  /*0f80*/  NOP ;  /* 0x0000000000007918 */ /* 0x000fd00000000000 */
[----:B------:R-:W0:Y:S02]  /*0f90*/  USETMAXREG.TRY_ALLOC.CTAPOOL UP0, 0xe8 ;  /* 0x000000e8000079c8 */ /* 0x000e240008000600 */
[----:B0-----:R-:W-:-:S13]  /*0fa0*/  PLOP3.LUT P0, PT, PT, PT, UP0, 0x80, 0x0 ;  /* 0x000000000000781c */ /* 0x001fda0003f0f008 */
[----:B------:R-:W-:Y:S05]  /*0fb0*/  @!P0 BRA `(.L_x_9) ;  /* 0xfffffffc00f08947 */ /* 0x000fea000383ffff */
[----:B------:R-:W-:Y:S01]  /*0fc0*/  ULDC.64 UR4, c[0x0][0x598] ;  /* 0x0001660000047ab9 */ /* 0x000fe20000000a00 */
[----:B------:R-:W-:Y:S01]  /*0fd0*/  ULDC.64 UR36, c[0x0][0x208] ;  /* 0x0000820000247ab9 */ /* 0x000fe20000000a00 */
[----:B------:R-:W-:-:S04]  /*0fe0*/  ISETP.NE.U32.AND P0, PT, RZ, UR4, PT ;  /* 0x00000004ff007c0c */ /* 0x000fc8000bf05070 */
[----:B------:R-:W-:-:S13]  /*0ff0*/  ISETP.NE.AND.EX P0, PT, RZ, UR5, PT, P0 ;  /* 0x00000005ff007c0c */ /* 0x000fda000bf05300 */
[----:B------:R-:W-:Y:S05]  /*1000*/  @!P0 BRA `(.L_x_12) ;  /* 0x00000000001c8947 */ /* 0x000fea0003800000 */
[----:B------:R-:W0:Y:S02]  /*1010*/  LDC.64 R4, c[0x0][0x598] ;  /* 0x00016600ff047b82 */ /* 0x000e240000000a00 */
[----:B0-----:R-:W2:Y:S02]  /*1020*/  LDG.E.64 R4, desc[UR36][R4.64] ;  /* 0x0000002404047981 */ /* 0x001ea4000c1e1b00 */
[----:B--2---:R-:W-:-:S04]  /*1030*/  ISETP.NE.U32.AND P0, PT, R4, RZ, PT ;  /* 0x000000ff0400720c */ /* 0x004fc80003f05070 */
[----:B------:R-:W-:-:S13]  /*1040*/  ISETP.NE.AND.EX P0, PT, R5, RZ, PT, P0 ;  /* 0x000000ff0500720c */ /* 0x000fda0003f05300 */
[----:B------:R-:W-:Y:S05]  /*1050*/  @!P0 BRA `(.L_x_12) ;  /* 0x0000000000088947 */ /* 0x000fea0003800000 */
[----:B------:R0:W5:Y:S01]  /*1060*/  LD.E R23, desc[UR36][R4.64] ;  /* 0x0000002404177980 */ /* 0x000162000c101900 */
[----:B------:R-:W-:Y:S05]  /*1070*/  BRA `(.L_x_13) ;  /* 0x0000000000247947 */ /* 0x000fea0003800000 */
.L_x_12:
[----:B------:R-:W-:Y:S02]  /*1080*/  ULDC.64 UR4, c[0x0][0x588] ;  /* 0x0001620000047ab9 */ /* 0x000fe40000000a00 */
[----:B------:R-:W-:-:S04]  /*1090*/  ISETP.NE.U32.AND P0, PT, RZ, UR4, PT ;  /* 0x00000004ff007c0c */ /* 0x000fc8000bf05070 */
[----:B------:R-:W-:-:S13]  /*10a0*/  ISETP.NE.AND.EX P0, PT, RZ, UR5, PT, P0 ;  /* 0x00000005ff007c0c */ /* 0x000fda000bf05300 */
[----:B------:R-:W-:Y:S05]  /*10b0*/  @!P0 BRA `(.L_x_14) ;  /* 0x00000000000c8947 */ /* 0x000fea0003800000 */
[----:B------:R-:W0:Y:S02]  /*10c0*/  LDC.64 R4, c[0x0][0x588] ;  /* 0x00016200ff047b82 */ /* 0x000e240000000a00 */
[----:B0-----:R1:W5:Y:S01]  /*10d0*/  LDG.E R23, desc[UR36][R4.64] ;  /* 0x0000002404177981 */ /* 0x001362000c1e1900 */
[----:B------:R-:W-:Y:S05]  /*10e0*/  BRA `(.L_x_13) ;  /* 0x0000000000087947 */ /* 0x000fea0003800000 */
.L_x_14:
[----:B------:R-:W-:Y:S02]  /*10f0*/  ULDC UR4, c[0x0][0x580] ;  /* 0x0001600000047ab9 */ /* 0x000fe40000000800 */
[----:B------:R-:W-:-:S07]  /*1100*/  IMAD.U32 R23, RZ, RZ, UR4 ;  /* 0x00000004ff177e24 */ /* 0x000fce000f8e00ff */
.L_x_13:
[----:B------:R-:W-:Y:S02]  /*1110*/  ULDC.64 UR4, c[0x0][0x5a0] ;  /* 0x0001680000047ab9 */ /* 0x000fe40000000a00 */
[----:B------:R-:W-:-:S04]  /*1120*/  ISETP.NE.U32.AND P0, PT, RZ, UR4, PT ;  /* 0x00000004ff007c0c */ /* 0x000fc8000bf05070 */
[----:B------:R-:W-:-:S13]  /*1130*/  ISETP.NE.AND.EX P0, PT, RZ, UR5, PT, P0 ;  /* 0x00000005ff007c0c */ /* 0x000fda000bf05300 */
[----:B------:R-:W-:Y:S05]  /*1140*/  @!P0 BRA `(.L_x_15) ;  /* 0x00000000001c8947 */ /* 0x000fea0003800000 */
[----:B01----:R-:W0:Y:S02]  /*1150*/  LDC.64 R4, c[0x0][0x5a0] ;  /* 0x00016800ff047b82 */ /* 0x003e240000000a00 */
[----:B0-----:R-:W2:Y:S02]  /*1160*/  LDG.E.64 R4, desc[UR36][R4.64] ;  /* 0x0000002404047981 */ /* 0x001ea4000c1e1b00 */
[----:B--2---:R-:W-:-:S04]  /*1170*/  ISETP.NE.U32.AND P0, PT, R4, RZ, PT ;  /* 0x000000ff0400720c */ /* 0x004fc80003f05070 */
[----:B------:R-:W-:-:S13]  /*1180*/  ISETP.NE.AND.EX P0, PT, R5, RZ, PT, P0 ;  /* 0x000000ff0500720c */ /* 0x000fda0003f05300 */
[----:B------:R-:W-:Y:S05]  /*1190*/  @!P0 BRA `(.L_x_15) ;  /* 0x0000000000088947 */ /* 0x000fea0003800000 */
[----:B------:R0:W5:Y:S01]  /*11a0*/  LD.E R88, desc[UR36][R4.64] ;  /* 0x0000002404587980 */ /* 0x000162000c101900 */
[----:B------:R-:W-:Y:S05]  /*11b0*/  BRA `(.L_x_16) ;  /* 0x0000000000247947 */ /* 0x000fea0003800000 */
.L_x_15:
[----:B------:R-:W-:Y:S02]  /*11c0*/  ULDC.64 UR4, c[0x0][0x590] ;  /* 0x0001640000047ab9 */ /* 0x000fe40000000a00 */
[----:B------:R-:W-:-:S04]  /*11d0*/  ISETP.NE.U32.AND P0, PT, RZ, UR4, PT ;  /* 0x00000004ff007c0c */ /* 0x000fc8000bf05070 */
[----:B------:R-:W-:-:S13]  /*11e0*/  ISETP.NE.AND.EX P0, PT, RZ, UR5, PT, P0 ;  /* 0x00000005ff007c0c */ /* 0x000fda000bf05300 */
[----:B------:R-:W-:Y:S05]  /*11f0*/  @!P0 BRA `(.L_x_17) ;  /* 0x00000000000c8947 */ /* 0x000fea0003800000 */
[----:B01----:R-:W0:Y:S02]  /*1200*/  LDC.64 R4, c[0x0][0x590] ;  /* 0x00016400ff047b82 */ /* 0x003e240000000a00 */
[----:B0-----:R1:W5:Y:S01]  /*1210*/  LDG.E R88, desc[UR36][R4.64] ;  /* 0x0000002404587981 */ /* 0x001362000c1e1900 */
[----:B------:R-:W-:Y:S05]  /*1220*/  BRA `(.L_x_16) ;  /* 0x0000000000087947 */ /* 0x000fea0003800000 */
.L_x_17:
[----:B------:R-:W-:Y:S02]  /*1230*/  ULDC UR4, c[0x0][0x584] ;  /* 0x0001610000047ab9 */ /* 0x000fe40000000800 */
[----:B------:R-:W-:-:S07]  /*1240*/  IMAD.U32 R88, RZ, RZ, UR4 ;  /* 0x00000004ff587e24 */ /* 0x000fce000f8e00ff */
.L_x_16:
[----:B------:R-:W-:-:S13]  /*1250*/  LOP3.LUT P0, RZ, R0, 0xff, RZ, 0xc0, !PT ;  /* 0x000000ff00ff7812 */ /* 0x000fda000780c0ff */
[----:B------:R-:W-:Y:S05]  /*1260*/  @!P0 EXIT ;  /* 0x000000000000894d */ /* 0x000fea0003800000 */
[----:B------:R-:W-:Y:S01]  /*1270*/  ULDC UR4, c[0x0][0x28c] ;  /* 0x0000a30000047ab9 */ /* 0x000fe20000000800 */
[----:B------:R-:W-:Y:S01]  /*1280*/  LOP3.LUT R91, R19, 0x1, RZ, 0xfc, !PT ;  /* 0x00000001135b7812 */ /* 0x000fe200078efcff */
[----:B------:R-:W-:Y:S01]  /*1290*/  UIADD3 UR4, UR4, 0x1f, URZ ;  /* 0x0000001f04047890 */ /* 0x000fe2000fffe03f */
[----:B------:R-:W-:Y:S01]  /*12a0*/  UMOV UR38, URZ ;  /* 0x0000003f00267c82 */ /* 0x000fe20008000000 */
[----:B------:R-:W-:Y:S02]  /*12b0*/  UMOV UR39, URZ ;  /* 0x0000003f00277c82 */ /* 0x000fe40008000000 */
[----:B------:R-:W-:-:S04]  /*12c0*/  USHF.R.S32.HI UR5, URZ, 0x1f, UR4 ;  /* 0x0000001f3f057899 */ /* 0x000fc80008011404 */
[----:B------:R-:W-:-:S04]  /*12d0*/  ULEA.HI UR5, UR5, UR4, URZ, 0x5 ;  /* 0x0000000405057291 */ /* 0x000fc8000f8f283f */
[----:B------:R-:W-:-:S12]  /*12e0*/  USHF.R.S32.HI UR40, URZ, 0x5, UR5 ;  /* 0x000000053f287899 */ /* 0x000fd80008011405 */
.L_x_165:
[----:B------:R-:W-:Y:S01]  /*12f0*/  LOP3.LUT R0, R18, 0x80, RZ, 0xc0, !PT ;  /* 0x0000008012007812 */ /* 0x000fe200078ec0ff */
[----:B--2---:R-:W2:Y:S01]  /*1300*/  S2UR UR7, SR_CgaCtaId ;  /* 0x00000000000779c3 */ /* 0x004ea20000008800 */
[----:B------:R-:W-:Y:S02]  /*1310*/  UMOV UR6, 0x400 ;  /* 0x0000040000067882 */ /* 0x000fe40000000000 */
[----:B------:R-:W-:-:S06]  /*1320*/  SHF.R.U32.HI R0, RZ, 0x7, R0 ;  /* 0x00000007ff007819 */ /* 0x000fcc0000011600 */
[----:B---3--:R-:W3:Y:S01]  /*1330*/  SHFL.IDX PT, R0, R0, RZ, 0x1f ;  /* 0x00001fff00007589 */ /* 0x008ee200000e0000 */
[----:B--2---:R-:W-:Y:S01]  /*1340*/  ULEA UR6, UR7, UR6, 0x18 ;  /* 0x0000000607067291 */ /* 0x004fe2000f8ec03f */
[----:B---3--:R-:W-:-:S13]  /*1350*/  R2UR UR4, R0 ;  /* 0x00000000000472ca */ /* 0x008fda00000e0000 */
[----:B------:R-:W-:-:S04]  /*1360*/  ULEA.HI UR5, UR4, UR4, URZ, 0x1 ;  /* 0x0000000404057291 */ /* 0x000fc8000f8f083f */
[----:B------:R-:W-:-:S04]  /*1370*/  ULOP3.LUT UR5, UR5, 0xffffe, URZ, 0xc0, !UPT ;  /* 0x000ffffe05057892 */ /* 0x000fc8000f8ec03f */
[----:B------:R-:W-:-:S03]  /*1380*/  UIADD3 UR5, UR4, -UR5, URZ ;  /* 0x8000000504057290 */ /* 0x000fc6000fffe03f */
[----:B------:R-:W-:Y:S01]  /*1390*/  ULDC UR4, c[0x0][0x28c] ;  /* 0x0000a30000047ab9 */ /* 0x000fe20000000800 */
[----:B------:R-:W-:Y:S01]  /*13a0*/  ULEA UR5, UR5, UR6, 0xc ;  /* 0x0000000605057291 */ /* 0x000fe2000f8e603f */
[----:B------:R-:W-:-:S03]  /*13b0*/  ISETP.LT.AND P0, PT, RZ, UR4, PT ;  /* 0x00000004ff007c0c */ /* 0x000fc6000bf01270 */
[----:B------:R-:W-:-:S04]  /*13c0*/  UIADD3 UR5, UR5, 0x200, URZ ;  /* 0x0000020005057890 */ /* 0x000fc8000fffe03f */
[----:B------:R-:W-:-:S04]  /*13d0*/  USHF.R.U32.HI UR5, URZ, 0x4, UR5 ;  /* 0x000000043f057899 */ /* 0x000fc80008011605 */
[----:B------:R-:W-:Y:S02]  /*13e0*/  ULOP3.LUT UR41, UR5, 0x3fff, URZ, 0xc0, !UPT ;  /* 0x00003fff05297892 */ /* 0x000fe4000f8ec03f */
[----:B-1--45:R-:W-:Y:S10]  /*13f0*/  @P0 BRA `(.L_x_18) ;  /* 0x0000000000400947 */ /* 0x032ff40003800000 */
[----:B------:R-:W-:Y:S01]  /*1400*/  MOV R0, 0x0 ;  /* 0x0000000000007802 */ /* 0x000fe20000000f00 */
[----:B------:R-:W-:Y:S01]  /*1410*/  ULDC.64 UR4, c[0x4][0x68] ;  /* 0x01001a0000047ab9 */ /* 0x000fe20000000a00 */
[----:B------:R-:W-:Y:S01]  /*1420*/  ULDC.64 UR6, c[0x4][0x8] ;  /* 0x0100020000067ab9 */ /* 0x000fe20000000a00 */
[----:B01----:R-:W-:Y:S01]  /*1430*/  IMAD.U32 R4, RZ, RZ, UR4 ;  /* 0x00000004ff047e24 */ /* 0x003fe2000f8e00ff */
[----:B------:R0:W1:Y:S01]  /*1440*/  LDC.64 R14, c[0x4][R0] ;  /* 0x01000000000e7b82 */ /* 0x0000620000000a00 */
[----:B------:R-:W-:Y:S01]  /*1450*/  IMAD.U32 R5, RZ, RZ, UR5 ;  /* 0x00000005ff057e24 */ /* 0x000fe2000f8e00ff */
[----:B------:R-:W-:Y:S01]  /*1460*/  ULDC.64 UR4, c[0x4][0x70] ;  /* 0x01001c0000047ab9 */ /* 0x000fe20000000a00 */
[----:B------:R-:W-:Y:S02]  /*1470*/  IMAD.U32 R10, RZ, RZ, UR6 ;  /* 0x00000006ff0a7e24 */ /* 0x000fe4000f8e00ff */
[----:B------:R-:W-:Y:S02]  /*1480*/  IMAD.U32 R6, RZ, RZ, UR4 ;  /* 0x00000004ff067e24 */ /* 0x000fe4000f8e00ff */
[----:B------:R-:W-:-:S02]  /*1490*/  IMAD.U32 R7, RZ, RZ, UR5 ;  /* 0x00000005ff077e24 */ /* 0x000fc4000f8e00ff */
[----:B------:R-:W-:Y:S02]  /*14a0*/  IMAD.U32 R11, RZ, RZ, UR7 ;  /* 0x00000007ff0b7e24 */ /* 0x000fe4000f8e00ff */
[----:B------:R-:W-:Y:S02]  /*14b0*/  IMAD.MOV.U32 R8, RZ, RZ, 0x1e1 ;  /* 0x000001e1ff087424 */ /* 0x000fe400078e00ff */
[----:B------:R-:W-:Y:S02]  /*14c0*/  IMAD.MOV.U32 R12, RZ, RZ, 0x1 ;  /* 0x00000001ff0c7424 */ /* 0x000fe400078e00ff */
[----:B0-----:R-:W-:-:S07]  /*14d0*/  IMAD.MOV.U32 R13, RZ, RZ, RZ ;  /* 0x000000ffff0d7224 */ /* 0x001fce00078e00ff */
[----:B------:R-:W-:-:S07]  /*14e0*/  LEPC R20, `(.L_x_18) ;  /* 0x000000001014794e */ /* 0x000fce0000000000 */
[----:B-1---5:R-:W-:Y:S05]  /*14f0*/  CALL.ABS.NOINC R14 ;  /* 0x000000000e007343 */ /* 0x022fea0003c00000 */
.L_x_18:
[----:B------:R-:W-:-:S13]  /*1500*/  ISETP.NE.AND P0, PT, R91, 0x3, PT ;  /* 0x000000035b00780c */ /* 0x000fda0003f05270 */
[----:B------:R-:W-:Y:S05]  /*1510*/  @!P0 BRA `(.L_x_19) ;  /* 0x0000000000048947 */ /* 0x000fea0003800000 */
[----:B------:R-:W-:Y:S01]  /*1520*/  BPT.TRAP 0x1 ;  /* 0x000000040000795c */ /* 0x000fe20000300000 */
.L_x_19:
[----:B------:R-:W2:Y:S01]  /*1530*/  S2UR UR5, SR_CgaCtaId ;  /* 0x00000000000579c3 */ /* 0x000ea20000008800 */
[----:B------:R-:W-:Y:S01]  /*1540*/  UMOV UR4, 0x400 ;  /* 0x0000040000047882 */ /* 0x000fe20000000000 */
[----:B------:R-:W-:Y:S02]  /*1550*/  IMAD.U32 R0, RZ, RZ, UR38 ;  /* 0x00000026ff007e24 */ /* 0x000fe4000f8e00ff */
[----:B------:R-:W-:-:S03]  /*1560*/  IMAD.U32 R3, RZ, RZ, UR39 ;  /* 0x00000027ff037e24 */ /* 0x000fc6000f8e00ff */
[----:B------:R-:W-:Y:S01]  /*1570*/  SHF.L.U32 R0, R0, 0x1f, RZ ;  /* 0x0000001f00007819 */ /* 0x000fe200000006ff */
[----:B--2---:R-:W-:-:S06]  /*1580*/  ULEA UR4, UR5, UR4, 0x18 ;  /* 0x0000000405047291 */ /* 0x004fcc000f8ec03f */
[----:B------:R-:W-:-:S04]  /*1590*/  IMAD.U32 R6, RZ, RZ, UR4 ;  /* 0x00000004ff067e24 */ /* 0x000fc8000f8e00ff */
[----:B------:R-:W-:-:S04]  /*15a0*/  IMAD R3, R3, 0x8, R6 ;  /* 0x0000000803037824 */ /* 0x000fc800078e0206 */
[----:B------:R2:W3:Y:S01]  /*15b0*/  SYNCS.PHASECHK.TRANS64.TRYWAIT P1, [R3+URZ], R0 ;  /* 0x00000000030075a7 */ /* 0x0004e2000802017f */
[----:B------:R-:W-:Y:S05]  /*15c0*/  @!P0 BRA `(.L_x_20) ;  /* 0x0000000000048947 */ /* 0x000fea0003800000 */
[----:B------:R-:W-:Y:S01]  /*15d0*/  BPT.TRAP 0x1 ;  /* 0x000000040000795c */ /* 0x000fe20000300000 */
.L_x_20:
[----:B---3--:R-:W-:Y:S05]  /*15e0*/  @P1 BRA `(.L_x_21) ;  /* 0x0000000000081947 */ /* 0x008fea0003800000 */
[----:B------:R-:W3:Y:S02]  /*15f0*/  SYNCS.PHASECHK.TRANS64.TRYWAIT P1, [R3+URZ], R0 ;  /* 0x00000000030075a7 */ /* 0x000ee4000802017f */
[----:B---3--:R-:W-:Y:S05]  /*1600*/  @!P1 BRA `(.L_x_22) ;  /* 0x0000006800ec9947 */ /* 0x008fea0003800000 */
.L_x_21:
[----:B------:R-:W-:-:S04]  /*1610*/  UISETP.LT.AND UP0, UPT, UR40, 0x1, UPT ;  /* 0x000000012800788c */ /* 0x000fc8000bf01270 */
[----:B------:R-:W-:-:S06]  /*1620*/  USEL UR4, UR40, 0x1, UP0 ;  /* 0x0000000128047887 */ /* 0x000fcc0008000000 */
[----:B--23--:R-:W-:Y:S01]  /*1630*/  IMAD.U32 R0, RZ, RZ, UR4 ;  /* 0x00000004ff007e24 */ /* 0x00cfe2000f8e00ff */
[----:B------:R-:W-:Y:S05]  /*1640*/  WARPSYNC.ALL ;  /* 0x0000000000007948 */ /* 0x000fea0003800000 */
[----:B------:R-:W-:-:S04]  /*1650*/  IADD3 R0, -R0, UR40, RZ ;  /* 0x0000002800007c10 */ /* 0x000fc8000fffe1ff */
[----:B------:R-:W-:Y:S02]  /*1660*/  ISETP.GE.AND P1, PT, R0, 0x1, PT ;  /* 0x000000010000780c */ /* 0x000fe40003f26270 */
[----:B------:R-:W-:Y:S01]  /*1670*/  R2UR UR4, R6 ;  /* 0x00000000060472ca */ /* 0x000fe200000e0000 */
[----:B------:R-:W-:Y:S01]  /*1680*/  ULOP3.LUT UR41, UR41, 0x10000, URZ, 0xfc, !UPT ;  /* 0x0001000029297892 */ /* 0x000fe2000f8efc3f */
[----:B------:R-:W-:Y:S01]  /*1690*/  WARPGROUP.ARRIVE ;  /* 0x00000000000079c5 */ /* 0x000fe20000000000 */
[----:B------:R-:W-:Y:S01]  /*16a0*/  UMOV UR5, 0x80000020 ;  /* 0x8000002000057882 */ /* 0x000fe20000000000 */
[----:B------:R-:W-:-:S09]  /*16b0*/  UMOV UR7, 0x80000020 ;  /* 0x8000002000077882 */ /* 0x000fd20000000000 */
[----:B------:R-:W-:-:S04]  /*16c0*/  UIADD3 UR4, UR4, 0x1c200, URZ ;  /* 0x0001c20004047890 */ /* 0x000fc8000fffe03f */
[----:B------:R-:W-:-:S04]  /*16d0*/  USHF.R.U32.HI UR4, URZ, 0x4, UR4 ;  /* 0x000000043f047899 */ /* 0x000fc80008011604 */
[----:B------:R-:W-:-:S04]  /*16e0*/  ULOP3.LUT UR4, UR4, 0x3fff, URZ, 0xc0, !UPT ;  /* 0x00003fff04047892 */ /* 0x000fc8000f8ec03f */
[----:B------:R-:W-:Y:S02]  /*16f0*/  ULOP3.LUT UR9, UR4, 0x10000, URZ, 0xfc, !UPT ;  /* 0x0001000004097892 */ /* 0x000fe4000f8efc3f */
[----:B------:R-:W-:Y:S02]  /*1700*/  ULEA UR4, UR39, UR41, 0x9 ;  /* 0x0000002927047291 */ /* 0x000fe4000f8e483f */
[----:B------:R-:W-:-:S09]  /*1710*/  ULEA UR6, UR39, UR9, 0x9 ;  /* 0x0000000927067291 */ /* 0x000fd2000f8e483f */
[----:B------:R-:W-:Y:S01]  /*1720*/  HGMMA.64x128x16.F32 R24, gdesc[UR4], RZ, !UPT, gsb0 ;  /* 0x01e00000041879f0 */ /* 0x000fe2000c0008ff */
[----:B------:R-:W-:Y:S02]  /*1730*/  UIADD3 UR4, UR4, 0x2, URZ ;  /* 0x0000000204047890 */ /* 0x000fe4000fffe03f */
[----:B------:R-:W-:Y:S01]  /*1740*/  UIADD3 UR6, UR6, 0x2, URZ ;  /* 0x0000000206067890 */ /* 0x000fe2000fffe03f */
[----:B------:R-:W-:Y:S01]  /*1750*/  UMOV UR5, 0x80000020 ;  /* 0x8000002000057882 */ /* 0x000fe20000000000 */
[----:B------:R-:W-:Y:S01]  /*1760*/  UMOV UR7, 0x80000020 ;  /* 0x8000002000077882 */ /* 0x000fe20000000000 */
[----:B------:R-:W-:Y:S02]  /*1770*/  WARPGROUP.DEPBAR.LE gsb0, 0x0 ;  /* 0x00008000000079c5 */ /* 0x000fe40000010000 */
[----:B------:R-:W-:-:S06]  /*1780*/  WARPGROUP.ARRIVE ;  /* 0x00000000000079c5 */ /* 0x000fcc0000000000 */
[----:B------:R-:W-:Y:S03]  /*1790*/  HGMMA.64x128x16.F32 R24, gdesc[UR4], R24, gsb0 ;  /* 0x01e00000041879f0 */ /* 0x000fe60008000818 */
[----:B------:R-:W-:Y:S02]  /*17a0*/  WARPGROUP.DEPBAR.LE gsb0, 0x0 ;  /* 0x00008000000079c5 */ /* 0x000fe40000010000 */
[----:B------:R-:W-:Y:S05]  /*17b0*/  @!P1 BRA `(.L_x_23) ;  /* 0x0000000000e49947 */ /* 0x000fea0003800000 */
[----:B------:R-:W-:Y:S02]  /*17c0*/  UIADD3 UR4, UR39, 0x1, URZ ;  /* 0x0000000127047890 */ /* 0x000fe4000fffe03f */
[----:B------:R-:W-:Y:S02]  /*17d0*/  IMAD.U32 R3, RZ, RZ, UR39 ;  /* 0x00000027ff037e24 */ /* 0x000fe4000f8e00ff */
[----:B------:R-:W-:-:S04]  /*17e0*/  UISETP.NE.AND UP0, UPT, UR4, 0xe, UPT ;  /* 0x0000000e0400788c */ /* 0x000fc8000bf05270 */
[----:B------:R-:W-:Y:S02]  /*17f0*/  USEL UR5, URZ, 0x1, UP0 ;  /* 0x000000013f057887 */ /* 0x000fe40008000000 */
[----:B------:R-:W-:Y:S02]  /*1800*/  USEL UR8, UR4, URZ, UP0 ;  /* 0x0000003f04087287 */ /* 0x000fe40008000000 */
[----:B------:R-:W-:-:S06]  /*1810*/  ULOP3.LUT UR5, UR38, UR5, URZ, 0x3c, !UPT ;  /* 0x0000000526057292 */ /* 0x000fcc000f8e3c3f */
[----:B------:R-:W-:-:S07]  /*1820*/  IMAD.U32 R7, RZ, RZ, UR5 ;  /* 0x00000005ff077e24 */ /* 0x000fce000f8e00ff */
.L_x_30:
[----:B------:R-:W-:Y:S05]  /*1830*/  @!P0 BRA `(.L_x_24) ;  /* 0x0000000000048947 */ /* 0x000fea0003800000 */
[----:B------:R-:W-:Y:S01]  /*1840*/  BPT.TRAP 0x1 ;  /* 0x000000040000795c */ /* 0x000fe20000300000 */
.L_x_24:
[----:B------:R-:W2:Y:S01]  /*1850*/  S2UR UR5, SR_CgaCtaId ;  /* 0x00000000000579c3 */ /* 0x000ea20000008800 */
[----:B------:R-:W-:Y:S01]  /*1860*/  UMOV UR4, 0x400 ;  /* 0x0000040000047882 */ /* 0x000fe20000000000 */
[----:B01----:R-:W-:Y:S01]  /*1870*/  IMAD.U32 R5, RZ, RZ, UR8 ;  /* 0x00000008ff057e24 */ /* 0x003fe2000f8e00ff */
[----:B------:R-:W-:Y:S01]  /*1880*/  SHF.L.U32 R4, R7, 0x1f, RZ ;  /* 0x0000001f07047819 */ /* 0x000fe200000006ff */
[----:B--2---:R-:W-:-:S06]  /*1890*/  ULEA UR4, UR5, UR4, 0x18 ;  /* 0x0000000405047291 */ /* 0x004fcc000f8ec03f */
[----:B------:R-:W-:-:S04]  /*18a0*/  IMAD.U32 R6, RZ, RZ, UR4 ;  /* 0x00000004ff067e24 */ /* 0x000fc8000f8e00ff */
[----:B------:R-:W-:-:S04]  /*18b0*/  IMAD R5, R5, 0x8, R6 ;  /* 0x0000000805057824 */ /* 0x000fc800078e0206 */
[----:B------:R0:W1:Y:S01]  /*18c0*/  SYNCS.PHASECHK.TRANS64.TRYWAIT P1, [R5+URZ], R4 ;  /* 0x00000004050075a7 */ /* 0x000062000802017f */
[----:B------:R-:W-:Y:S05]  /*18d0*/  @!P0 BRA `(.L_x_25) ;  /* 0x0000000000048947 */ /* 0x000fea0003800000 */
[----:B------:R-:W-:Y:S01]  /*18e0*/  BPT.TRAP 0x1 ;  /* 0x000000040000795c */ /* 0x000fe20000300000 */
.L_x_25:
[----:B-1----:R-:W-:Y:S05]  /*18f0*/  @P1 BRA `(.L_x_26) ;  /* 0x0000000000081947 */ /* 0x002fea0003800000 */
[----:B------:R-:W1:Y:S02]  /*1900*/  SYNCS.PHASECHK.TRANS64.TRYWAIT P1, [R5+URZ], R4 ;  /* 0x00000004050075a7 */ /* 0x000e64000802017f */
[----:B-1----:R-:W-:Y:S05]  /*1910*/  @!P1 BRA `(.L_x_27) ;  /* 0x00000068003c9947 */ /* 0x002fea0003800000 */
.L_x_26:
[----:B------:R-:W-:Y:S01]  /*1920*/  ULEA UR4, UR8, UR41, 0x9 ;  /* 0x0000002908047291 */ /* 0x000fe2000f8e483f */
[----:B------:R-:W-:Y:S01]  /*1930*/  WARPGROUP.ARRIVE ;  /* 0x00000000000079c5 */ /* 0x000fe20000000000 */
[----:B------:R-:W-:Y:S01]  /*1940*/  ULEA UR6, UR8, UR9, 0x9 ;  /* 0x0000000908067291 */ /* 0x000fe2000f8e483f */
[----:B------:R-:W-:Y:S01]  /*1950*/  UMOV UR5, 0x80000020 ;  /* 0x8000002000057882 */ /* 0x000fe20000000000 */
[----:B------:R-:W-:-:S07]  /*1960*/  UMOV UR7, 0x80000020 ;  /* 0x8000002000077882 */ /* 0x000fce0000000000 */
[----:B------:R-:W-:Y:S01]  /*1970*/  HGMMA.64x128x16.F32 R24, gdesc[UR4], R24, gsb0 ;  /* 0x01e00000041879f0 */ /* 0x000fe20008000818 */
        /* <DEDUP_REMOVED lines=9> */
[----:B------:R-:W-:Y:S01]  /*1a10*/  BPT.TRAP 0x1 ;  /* 0x000000040000795c */ /* 0x000fe20000300000 */
.L_x_28:
[----:B------:R-:W-:-:S13]  /*1a20*/  ISETP.NE.AND P1, PT, R90, RZ, PT ;  /* 0x000000ff5a00720c */ /* 0x000fda0003f25270 */
[----:B01----:R-:W-:-:S04]  /*1a30*/  @P1 IMAD R4, R3, 0x8, R6 ;  /* 0x0000000803041824 */ /* 0x003fc800078e0206 */
[----:B------:R-:W-:-:S05]  /*1a40*/  @P1 VIADD R5, R4, 0x70 ;  /* 0x0000007004051836 */ /* 0x000fca0000000000 */
[----:B------:R-:W-:-:S04]  /*1a50*/  @P1 PRMT R5, R22, 0x654, R5 ;  /* 0x0000065416051816 */ /* 0x000fc80000000005 */
[----:B------:R0:W-:Y:S01]  /*1a60*/  @P1 SYNCS.ARRIVE.TRANS64.RED.A1T0 RZ, [R5+URZ], RZ ;  /* 0x000000ff05ff19a7 */ /* 0x0001e2000810043f */
[----:B------:R-:W-:-:S13]  /*1a70*/  ISETP.GT.U32.AND P1, PT, R19, 0x1, PT ;  /* 0x000000011300780c */ /* 0x000fda0003f24070 */
[----:B0-----:R-:W-:Y:S05]  /*1a80*/  @P1 BRA `(.L_x_29) ;  /* 0x0000000000041947 */ /* 0x001fea0003800000 */
[----:B------:R-:W-:Y:S01]  /*1a90*/  BPT.TRAP 0x1 ;  /* 0x000000040000795c */ /* 0x000fe20000300000 */
.L_x_29:
[----:B------:R-:W-:Y:S01]  /*1aa0*/  UIADD3 UR8, UR8, 0x1, URZ ;  /* 0x0000000108087890 */ /* 0x000fe2000fffe03f */
[C---:B------:R-:W-:Y:S01]  /*1ab0*/  ISETP.GT.AND P2, PT, R0.reuse, 0x1, PT ;  /* 0x000000010000780c */ /* 0x040fe20003f44270 */
[----:B------:R-:W-:Y:S02]  /*1ac0*/  VIADD R3, R3, 0x1 ;  /* 0x0000000103037836 */ /* 0x000fe40000000000 */
[----:B------:R-:W-:Y:S01]  /*1ad0*/  UISETP.NE.AND UP0, UPT, UR8, 0xe, UPT ;  /* 0x0000000e0800788c */ /* 0x000fe2000bf05270 */
[----:B------:R-:W-:Y:S02]  /*1ae0*/  VIADD R0, R0, 0xffffffff ;  /* 0xffffffff00007836 */ /* 0x000fe40000000000 */
[C---:B------:R-:W-:Y:S01]  /*1af0*/  ISETP.NE.AND P1, PT, R3.reuse, 0xe, PT ;  /* 0x0000000e0300780c */ /* 0x040fe20003f25270 */
[----:B------:R-:W-:Y:S02]  /*1b00*/  USEL UR4, URZ, 0x1, UP0 ;  /* 0x000000013f047887 */ /* 0x000fe40008000000 */
[----:B------:R-:W-:Y:S01]  /*1b10*/  USEL UR8, UR8, URZ, UP0 ;  /* 0x0000003f08087287 */ /* 0x000fe20008000000 */
[----:B------:R-:W-:-:S03]  /*1b20*/  SEL R3, R3, RZ, P1 ;  /* 0x000000ff03037207 */ /* 0x000fc60000800000 */
[----:B------:R-:W-:Y:S01]  /*1b30*/  LOP3.LUT R7, R7, UR4, RZ, 0x3c, !PT ;  /* 0x0000000407077c12 */ /* 0x000fe2000f8e3cff */
[----:B------:R-:W-:Y:S07]  /*1b40*/  @P2 BRA `(.L_x_30) ;  /* 0xfffffffc00382947 */ /* 0x000fee000383ffff */
.L_x_23:
[----:B------:R-:W2:Y:S02]  /*1b50*/  LDC R0, c[0x0][0x28c] ;  /* 0x0000a300ff007b82 */ /* 0x000ea40000000800 */
[----:B--2---:R-:W-:-:S13]  /*1b60*/  ISETP.GE.AND P1, PT, R0, 0x1, PT ;  /* 0x000000010000780c */ /* 0x004fda0003f26270 */
[----:B------:R-:W-:Y:S05]  /*1b70*/  @!P1 BRA `(.L_x_31) ;  /* 0x0000000000549947 */ /* 0x000fea0003800000 */
[----:B------:R-:W-:Y:S05]  /*1b80*/  @!P0 BRA `(.L_x_32) ;  /* 0x0000000000048947 */ /* 0x000fea0003800000 */
[----:B------:R-:W-:Y:S01]  /*1b90*/  BPT.TRAP 0x1 ;  /* 0x000000040000795c */ /* 0x000fe20000300000 */
.L_x_32:
[----:B------:R-:W-:Y:S01]  /*1ba0*/  ISETP.NE.AND P1, PT, R90, RZ, PT ;  /* 0x000000ff5a00720c */ /* 0x000fe20003f25270 */
[----:B------:R-:W-:Y:S01]  /*1bb0*/  BSSY B0, `(.L_x_33) ;  /* 0x000000f000007945 */ /* 0x000fe20003800000 */
[----:B------:R-:W-:-:S11]  /*1bc0*/  ISETP.GT.U32.AND P0, PT, R19, 0x1, PT ;  /* 0x000000011300780c */ /* 0x000fd60003f04070 */
[----:B------:R-:W-:Y:S05]  /*1bd0*/  @!P1 BRA `(.L_x_34) ;  /* 0x0000000000309947 */ /* 0x000fea0003800000 */
[----:B------:R-:W-:-:S04]  /*1be0*/  UISETP.LT.AND UP0, UPT, UR40, 0x1, UPT ;  /* 0x000000012800788c */ /* 0x000fc8000bf01270 */
[----:B------:R-:W-:-:S04]  /*1bf0*/  USEL UR6, UR40, 0x1, UP0 ;  /* 0x0000000128067887 */ /* 0x000fc80008000000 */
[----:B------:R-:W-:-:S04]  /*1c00*/  UIADD3 UR6, UR39, UR40, -UR6 ;  /* 0x0000002827067290 */ /* 0x000fc8000fffe806 */
[----:B------:R-:W-:-:S04]  /*1c10*/  USHF.R.U32.HI UR4, URZ, 0x1, UR6 ;  /* 0x000000013f047899 */ /* 0x000fc80008011606 */
[----:B------:R-:W-:-:S04]  /*1c20*/  UIMAD.WIDE.U32 UR4, UR4, -0x6db6db6d, URZ ;  /* 0x92492493040478a5 */ /* 0x000fc8000f8e003f */
[----:B------:R-:W-:-:S04]  /*1c30*/  USHF.R.U32.HI UR4, URZ, 0x2, UR5 ;  /* 0x000000023f047899 */ /* 0x000fc80008011605 */
[----:B------:R-:W-:-:S06]  /*1c40*/  UIMAD UR6, UR4, -0xe, UR6 ;  /* 0xfffffff2040678a4 */ /* 0x000fcc000f8e0206 */
[----:B------:R-:W-:-:S04]  /*1c50*/  IMAD.U32 R3, RZ, RZ, UR6 ;  /* 0x00000006ff037e24 */ /* 0x000fc8000f8e00ff */
[----:B------:R-:W-:-:S04]  /*1c60*/  IMAD R0, R3, 0x8, R6 ;  /* 0x0000000803007824 */ /* 0x000fc800078e0206 */
[----:B------:R-:W-:-:S05]  /*1c70*/  VIADD R3, R0, 0x70 ;  /* 0x0000007000037836 */ /* 0x000fca0000000000 */
[----:B------:R-:W-:-:S04]  /*1c80*/  PRMT R3, R22, 0x654, R3 ;  /* 0x0000065416037816 */ /* 0x000fc80000000003 */
[----:B------:R2:W-:Y:S03]  /*1c90*/  SYNCS.ARRIVE.TRANS64.RED.A1T0 RZ, [R3+URZ], RZ ;  /* 0x000000ff03ff79a7 */ /* 0x0005e6000810043f */
.L_x_34:
[----:B------:R-:W-:Y:S05]  /*1ca0*/  BSYNC B0 ;  /* 0x0000000000007941 */ /* 0x000fea0003800000 */
.L_x_33:
[----:B------:R-:W-:Y:S05]  /*1cb0*/  @P0 BRA `(.L_x_31) ;  /* 0x0000000000040947 */ /* 0x000fea0003800000 */
[----:B------:R-:W-:Y:S01]  /*1cc0*/  BPT.TRAP 0x1 ;  /* 0x000000040000795c */ /* 0x000fe20000300000 */
.L_x_31:
[----:B------:R-:W3:Y:S01]  /*1cd0*/  LDC R6, c[0x0][0x288] ;  /* 0x0000a200ff067b82 */ /* 0x000ee20000000800 */
[--C-:B------:R-:W-:Y:S01]  /*1ce0*/  SHF.R.U32.HI R0, RZ, 0x2, R18.reuse ;  /* 0x00000002ff007819 */ /* 0x100fe20000011612 */
[----:B------:R-:W-:Y:S01]  /*1cf0*/  IMAD.SHL.U32 R93, R93, 0x80, RZ ;  /* 0x000000805d5d7824 */ /* 0x000fe200078e00ff */
[----:B01----:R-:W-:Y:S01]  /*1d00*/  SHF.R.U32.HI R5, RZ, 0x7, R18 ;  /* 0x00000007ff057819 */ /* 0x003fe20000011612 */
[----:B------:R-:W-:Y:S01]  /*1d10*/  UIADD3 UR39, UR40, UR39, URZ ;  /* 0x0000002728277290 */ /* 0x000fe2000fffe03f */
[----:B--2---:R-:W-:Y:S01]  /*1d20*/  LOP3.LUT R3, R0, 0x7, RZ, 0xc0, !PT ;  /* 0x0000000700037812 */ /* 0x004fe200078ec0ff */
[----:B------:R-:W-:Y:S01]  /*1d30*/  ULDC UR7, c[0x0][0x284] ;  /* 0x0000a10000077ab9 */ /* 0x000fe20000000800 */
[----:B------:R-:W-:Y:S01]  /*1d40*/  LOP3.LUT R0, R5, 0x1, RZ, 0xc0, !PT ;  /* 0x0000000105007812 */ /* 0x000fe200078ec0ff */
[----:B------:R-:W-:Y:S01]  /*1d50*/  UISETP.GT.U32.AND UP0, UPT, UR39, 0xd, UPT ;  /* 0x0000000d2700788c */ /* 0x000fe2000bf04070 */
[C---:B------:R-:W-:Y:S01]  /*1d60*/  LOP3.LUT R4, R18.reuse, 0x60, RZ, 0xc0, !PT ;  /* 0x0000006012047812 */ /* 0x040fe200078ec0ff */
[----:B------:R-:W-:Y:S01]  /*1d70*/  USHF.R.U32.HI UR4, URZ, 0x1, UR39 ;  /* 0x000000013f047899 */ /* 0x000fe20008011627 */
[----:B------:R-:W-:Y:S01]  /*1d80*/  LOP3.LUT R5, R18, 0x3, RZ, 0xc0, !PT ;  /* 0x0000000312057812 */ /* 0x000fe200078ec0ff */
[----:B------:R-:W-:Y:S01]  /*1d90*/  IMAD.SHL.U32 R8, R0, 0x40, RZ ;  /* 0x0000004000087824 */ /* 0x000fe200078e00ff */
[----:B------:R-:W-:Y:S01]  /*1da0*/  SHF.R.U32.HI R4, RZ, 0x1, R4 ;  /* 0x00000001ff047819 */ /* 0x000fe20000011604 */
[----:B------:R-:W-:Y:S01]  /*1db0*/  UISETP.LT.U32.AND UP0, UPT, UR40, 0xe, UP0 ;  /* 0x0000000e2800788c */ /* 0x000fe20008701070 */
[----:B------:R-:W-:Y:S01]  /*1dc0*/  SHF.R.S32.HI R15, RZ, 0x1f, R89 ;  /* 0x0000001fff0f7819 */ /* 0x000fe20000011459 */
[----:B------:R-:W-:Y:S01]  /*1dd0*/  UISETP.GE.U32.AND UP1, UPT, UR40, 0xe, UPT ;  /* 0x0000000e2800788c */ /* 0x000fe2000bf26070 */
[--C-:B------:R-:W-:Y:S01]  /*1de0*/  IADD3 R7, RZ, -R4, -R3.reuse ;  /* 0x80000004ff077210 */ /* 0x100fe20007ffe803 */
[----:B------:R-:W-:Y:S01]  /*1df0*/  ULDC.64 UR8, c[0x0][0x5d0] ;  /* 0x0001740000087ab9 */ /* 0x000fe20000000a00 */
[----:B------:R-:W-:Y:S01]  /*1e00*/  LOP3.LUT R3, R8, 0x40, R3, 0xe2, !PT ;  /* 0x0000004008037812 */ /* 0x000fe200078ee203 */
[----:B------:R-:W-:Y:S01]  /*1e10*/  IMAD.SHL.U32 R8, R18, 0x2, RZ ;  /* 0x0000000212087824 */ /* 0x000fe200078e00ff */
[----:B------:R-:W-:Y:S01]  /*1e20*/  UIMAD.WIDE.U32 UR4, UR4, -0x6db6db6d, URZ ;  /* 0x92492493040478a5 */ /* 0x000fe2000f8e003f */
[C---:B------:R-:W-:Y:S01]  /*1e30*/  IMAD.WIDE R10, R92.reuse, 0x80, RZ ;  /* 0x000000805c0a7825 */ /* 0x040fe200078e02ff */
[----:B------:R-:W-:Y:S01]  /*1e40*/  USEL UR6, URZ, 0x1, !UP0 ;  /* 0x000000013f067887 */ /* 0x000fe2000c000000 */
[----:B---3--:R-:W-:Y:S01]  /*1e50*/  ISETP.GE.AND P0, PT, R93, R6, PT ;  /* 0x000000065d00720c */ /* 0x008fe20003f06270 */
[----:B------:R-:W-:Y:S01]  /*1e60*/  USHF.R.U32.HI UR4, URZ, 0x2, UR5 ;  /* 0x000000023f047899 */ /* 0x000fe20008011605 */
[----:B------:R-:W-:Y:S01]  /*1e70*/  IMAD R12, R5, -0x2, R6 ;  /* 0xfffffffe050c7824 */ /* 0x000fe200078e0206 */
[----:B------:R-:W-:Y:S01]  /*1e80*/  LOP3.LUT R8, R93, 0x6, R8, 0xf8, !PT ;  /* 0x000000065d087812 */ /* 0x000fe200078ef808 */
[----:B------:R-:W-:Y:S01]  /*1e90*/  IMAD.SHL.U32 R5, R92, 0x80, RZ ;  /* 0x000000805c057824 */ /* 0x000fe200078e00ff */
[----:B------:R-:W-:Y:S01]  /*1ea0*/  ULOP3.LUT UR38, UR38, UR6, URZ, 0x3c, !UPT ;  /* 0x0000000626267292 */ /* 0x000fe2000f8e3c3f */
[----:B------:R-:W-:Y:S01]  /*1eb0*/  IMAD R6, R15, UR8, RZ ;  /* 0x000000080f067c24 */ /* 0x000fe2000f8e02ff */
[----:B------:R-:W-:Y:S01]  /*1ec0*/  SHF.R.S32.HI R9, RZ, 0x1f, R8 ;  /* 0x0000001fff097819 */ /* 0x000fe20000011408 */
[----:B------:R-:W-:Y:S01]  /*1ed0*/  IMAD R0, R0, -0x40, R7 ;  /* 0xffffffc000007824 */ /* 0x000fe200078e0207 */
[----:B------:R-:W-:Y:S01]  /*1ee0*/  ISETP.GE.OR P0, PT, R5, UR7, P0 ;  /* 0x0000000705007c0c */ /* 0x000fe20008706670 */
[C---:B------:R-:W-:Y:S01]  /*1ef0*/  IMAD R13, R89.reuse, UR9, R6 ;  /* 0x00000009590d7c24 */ /* 0x040fe2000f8e0206 */
[----:B------:R-:W-:Y:S01]  /*1f00*/  LOP3.LUT R107, R10, R3, R4, 0xfe, !PT ;  /* 0x000000030a6b7212 */ /* 0x000fe200078efe04 */
[----:B------:R-:W-:Y:S01]  /*1f10*/  IMAD.WIDE.U32 R6, R89, UR8, R8 ;  /* 0x0000000859067c25 */ /* 0x000fe2000f8e0008 */
[----:B------:R-:W-:Y:S01]  /*1f20*/  UIMAD UR39, UR4, -0xe, UR39 ;  /* 0xfffffff2042778a4 */ /* 0x000fe2000f8e0227 */
[----:B------:R-:W-:Y:S01]  /*1f30*/  IADD3 R3, -R5, UR7, R0 ;  /* 0x0000000705037c10 */ /* 0x000fe2000fffe100 */
[----:B------:R-:W-:Y:S01]  /*1f40*/  @UP1 ULOP3.LUT UR38, UR38, 0x1, UR4, 0x78, !UPT ;  /* 0x0000000126261892 */ /* 0x000fe2000f8e7804 */
[----:B------:R-:W-:-:S02]  /*1f50*/  IMAD.IADD R7, R7, 0x1, R13 ;  /* 0x0000000107077824 */ /* 0x000fc400078e020d */
[----:B------:R-:W-:Y:S02]  /*1f60*/  IMAD.IADD R4, R12, 0x1, -R93 ;  /* 0x000000010c047824 */ /* 0x000fe400078e0a5d */
[----:B------:R-:W-:Y:S02]  /*1f70*/  IMAD.MOV.U32 R0, RZ, RZ, -0x1 ;  /* 0xffffffffff007424 */ /* 0x000fe400078e00ff */
[----:B------:R-:W-:Y:S05]  /*1f80*/  @P0 BRA `(.L_x_35) ;  /* 0x00000040000c0947 */ /* 0x000fea0003800000 */
[----:B------:R-:W0:Y:S01]  /*1f90*/  LDC.64 R100, c[0x0][0x5c8] ;  /* 0x00017200ff647b82 */ /* 0x000e220000000a00 */
[----:B-----5:R-:W-:Y:S01]  /*1fa0*/  FSETP.NEU.AND P1, PT, R88, RZ, PT ;  /* 0x000000ff5800720b */ /* 0x020fe20003f2d000 */
[----:B------:R-:W-:Y:S01]  /*1fb0*/  BSSY B0, `(.L_x_35) ;  /* 0x0000400000007945 */ /* 0x000fe20003800000 */
[----:B------:R-:W-:-:S04]  /*1fc0*/  ISETP.GT.AND P0, PT, R4, RZ, PT ;  /* 0x000000ff0400720c */ /* 0x000fc80003f04270 */
[----:B------:R-:W-:Y:S01]  /*1fd0*/  ISETP.GT.AND P3, PT, R3, RZ, P0 ;  /* 0x000000ff0300720c */ /* 0x000fe20000764270 */
[-C--:B0-----:R-:W-:Y:S02]  /*1fe0*/  IMAD R12, R11, R100.reuse, RZ ;  /* 0x000000640b0c7224 */ /* 0x081fe400078e02ff */
[----:B------:R-:W-:-:S04]  /*1ff0*/  IMAD.WIDE.U32 R92, R107, R100, R6 ;  /* 0x000000646b5c7225 */ /* 0x000fc800078e0006 */
[----:B------:R-:W-:-:S04]  /*2000*/  IMAD R5, R107, R101, R12 ;  /* 0x000000656b057224 */ /* 0x000fc800078e020c */
[----:B------:R-:W-:Y:S01]  /*2010*/  IMAD.IADD R109, R93, 0x1, R5 ;  /* 0x000000015d6d7824 */ /* 0x000fe200078e0205 */
[----:B------:R-:W-:Y:S06]  /*2020*/  @!P1 BRA `(.L_x_36) ;  /* 0x0000002c00289947 */ /* 0x000fec0003800000 */
[----:B------:R-:W0:Y:S01]  /*2030*/  LDC.64 R96, c[0x0][0x5b8] ;  /* 0x00016e00ff607b82 */ /* 0x000e220000000a00 */
[----:B------:R-:W-:-:S07]  /*2040*/  ULDC.64 UR4, c[0x0][0x5c0] ;  /* 0x0001700000047ab9 */ /* 0x000fce0000000a00 */
[----:B------:R-:W1:Y:S08]  /*2050*/  LDC.64 R102, c[0x0][0x5b0] ;  /* 0x00016c00ff667b82 */ /* 0x000e700000000a00 */
[----:B------:R-:W2:Y:S01]  /*2060*/  LDC.64 R104, c[0x0][0x5a8] ;  /* 0x00016a00ff687b82 */ /* 0x000ea20000000a00 */
[-C--:B0-----:R-:W-:Y:S02]  /*2070*/  IMAD R6, R15, R96.reuse, RZ ;  /* 0x000000600f067224 */ /* 0x081fe400078e02ff */
[----:B------:R-:W-:-:S04]  /*2080*/  IMAD.WIDE.U32 R94, R89, R96, R8 ;  /* 0x00000060595e7225 */ /* 0x000fc800078e0008 */
[----:B------:R-:W-:Y:S02]  /*2090*/  IMAD R97, R89, R97, R6 ;  /* 0x0000006159617224 */ /* 0x000fe400078e0206 */
[-C--:B-1----:R-:W-:Y:S02]  /*20a0*/  IMAD R10, R11, R102.reuse, RZ ;  /* 0x000000660b0a7224 */ /* 0x082fe400078e02ff */
[----:B------:R-:W-:Y:S02]  /*20b0*/  IMAD.IADD R13, R95, 0x1, R97 ;  /* 0x000000015f0d7824 */ /* 0x000fe400078e0261 */
[----:B------:R-:W-:Y:S02]  /*20c0*/  IMAD.MOV.U32 R12, RZ, RZ, R94 ;  /* 0x000000ffff0c7224 */ /* 0x000fe400078e005e */
[C---:B------:R-:W-:Y:S02]  /*20d0*/  IMAD R99, R107.reuse, R103, R10 ;  /* 0x000000676b637224 */ /* 0x040fe400078e020a */
[----:B------:R-:W-:-:S04]  /*20e0*/  IMAD.WIDE.U32 R6, R107, R102, R12 ;  /* 0x000000666b067225 */ /* 0x000fc800078e000c */
[----:B------:R-:W-:Y:S01]  /*20f0*/  IMAD.IADD R5, R7, 0x1, R99 ;  /* 0x0000000107057824 */ /* 0x000fe200078e0263 */
[----:B--2---:R-:W-:-:S04]  /*2100*/  LEA R14, P1, R6, R104, 0x1 ;  /* 0x00000068060e7211 */ /* 0x004fc800078208ff */
[----:B------:R-:W-:-:S05]  /*2110*/  LEA.HI.X R15, R6, R105, R5, 0x1, P1 ;  /* 0x00000069060f7211 */ /* 0x000fca00008f0c05 */
[----:B------:R0:W2:Y:S01]  /*2120*/  @P3 LDG.E.LTC128B.U16 R5, desc[UR36][R14.64] ;  /* 0x000000240e053981 */ /* 0x0000a2000c1e1520 */
[----:B------:R-:W-:Y:S01]  /*2130*/  LEA R10, P1, R92, UR4, 0x1 ;  /* 0x000000045c0a7c11 */ /* 0x000fe2000f8208ff */
[----:B------:R-:W-:Y:S01]  /*2140*/  IMAD.WIDE.U32 R6, R107, R102, R8 ;  /* 0x000000666b067225 */ /* 0x000fe200078e0008 */
[----:B------:R-:W-:Y:S03]  /*2150*/  BSSY B1, `(.L_x_37) ;  /* 0x0000012000017945 */ /* 0x000fe60003800000 */
[----:B------:R-:W-:Y:S02]  /*2160*/  IMAD.IADD R7, R99, 0x1, R7 ;  /* 0x0000000163077824 */ /* 0x000fe400078e0207 */
[----:B------:R-:W-:Y:S01]  /*2170*/  IMAD.WIDE.U32 R20, R89, R96, R6 ;  /* 0x0000006059147225 */ /* 0x000fe200078e0006 */
[----:B0-----:R-:W-:-:S03]  /*2180*/  SHF.L.U64.HI R15, R102, 0x3, R103 ;  /* 0x00000003660f7819 */ /* 0x001fc60000010267 */
[----:B------:R-:W-:Y:S01]  /*2190*/  IMAD.IADD R7, R97, 0x1, R21 ;  /* 0x0000000161077824 */ /* 0x000fe200078e0215 */
[----:B------:R-:W-:Y:S01]  /*21a0*/  LEA R6, P4, R20, R104, 0x1 ;  /* 0x0000006814067211 */ /* 0x000fe200078808ff */
[----:B------:R-:W-:-:S03]  /*21b0*/  IMAD.SHL.U32 R14, R102, 0x8, RZ ;  /* 0x00000008660e7824 */ /* 0x000fc600078e00ff */
[----:B------:R-:W-:Y:S01]  /*21c0*/  LEA.HI.X R7, R20, R105, R7, 0x1, P4 ;  /* 0x0000006914077211 */ /* 0x000fe200020f0c07 */
[----:B--2---:R-:W-:-:S05]  /*21d0*/  HADD2.F32 R11, -RZ, R5.H0_H0 ;  /* 0x20000005ff0b7230 */ /* 0x004fca0000004100 */
[----:B------:R-:W-:-:S04]  /*21e0*/  FMUL R11, R11, R88 ;  /* 0x000000580b0b7220 */ /* 0x000fc80000400000 */
[----:B------:R-:W-:Y:S01]  /*21f0*/  FFMA R24, R24, R23, R11 ;  /* 0x0000001718187223 */ /* 0x000fe2000000000b */
[----:B------:R-:W-:Y:S02]  /*2200*/  LEA.HI.X R11, R92, UR5, R109, 0x1, P1 ;  /* 0x000000055c0b7c11 */ /* 0x000fe400088f0c6d */
[----:B------:R-:W-:Y:S02]  /*2210*/  ISETP.GT.AND P1, PT, R4, 0x1, PT ;  /* 0x000000010400780c */ /* 0x000fe40003f24270 */
[----:B------:R-:W-:Y:S02]  /*2220*/  F2FP.F16.F32.PACK_AB R24, RZ, R24 ;  /* 0x00000018ff18723e */ /* 0x000fe400000000ff */
[----:B------:R-:W-:-:S03]  /*2230*/  ISETP.GT.AND P2, PT, R3, RZ, P1 ;  /* 0x000000ff0300720c */ /* 0x000fc60000f44270 */
[----:B------:R0:W-:Y:S10]  /*2240*/  @P3 STG.E.U16 desc[UR36][R10.64], R24 ;  /* 0x000000180a003986 */ /* 0x0001f4000c101524 */
[----:B------:R-:W-:Y:S05]  /*2250*/  @!P2 BRA `(.L_x_38) ;  /* 0x000000000004a947 */ /* 0x000fea0003800000 */
[----:B------:R1:W5:Y:S02]  /*2260*/  LDG.E.LTC128B.U16 R5, desc[UR36][R6.64+0x2] ;  /* 0x0000022406057981 */ /* 0x000364000c1e1520 */
.L_x_38:
[----:B------:R-:W-:Y:S05]  /*2270*/  BSYNC B1 ;  /* 0x0000000000017941 */ /* 0x000fea0003800000 */
.L_x_37:
[----:B-----5:R-:W-:Y:S01]  /*2280*/  HADD2.F32 R93, -RZ, R5.H0_H0 ;  /* 0x20000005ff5d7230 */ /* 0x020fe20000004100 */
[----:B------:R-:W-:Y:S01]  /*2290*/  ISETP.GT.AND P0, PT, R3, 0x8, P0 ;  /* 0x000000080300780c */ /* 0x000fe20000704270 */
[----:B------:R-:W-:Y:S01]  /*22a0*/  IMAD.WIDE.U32 R20, R107, R102, R14 ;  /* 0x000000666b147225 */ /* 0x000fe200078e000e */
[----:B0-----:R-:W-:-:S03]  /*22b0*/  PRMT R24, R5, 0x7610, R24 ;  /* 0x0000761005187816 */ /* 0x001fc60000000018 */
[----:B------:R-:W-:Y:S01]  /*22c0*/  FMUL R12, R93, R88 ;  /* 0x000000585d0c7220 */ /* 0x000fe20000400000 */
[----:B------:R-:W-:Y:S01]  /*22d0*/  IMAD.IADD R99, R99, 0x1, R21 ;  /* 0x0000000163637824 */ /* 0x000fe200078e0215 */
[----:B------:R-:W-:Y:S02]  /*22e0*/  IADD3 R94, P3, R94, R20, RZ ;  /* 0x000000145e5e7210 */ /* 0x000fe40007f7e0ff */
[----:B------:R-:W-:-:S03]  /*22f0*/  FFMA R12, R25, R23, R12 ;  /* 0x00000017190c7223 */ /* 0x000fc6000000000c */
[----:B------:R-:W-:Y:S01]  /*2300*/  IMAD.X R13, R99, 0x1, R13, P3 ;  /* 0x00000001630d7824 */ /* 0x000fe200018e060d */
[C---:B------:R-:W-:Y:S02]  /*2310*/  LEA R14, P3, R94.reuse, R104, 0x1 ;  /* 0x000000685e0e7211 */ /* 0x040fe400078608ff */
[----:B------:R-:W-:Y:S02]  /*2320*/  F2FP.F16.F32.PACK_AB R12, RZ, R12 ;  /* 0x0000000cff0c723e */ /* 0x000fe400000000ff */
[----:B------:R-:W-:Y:S02]  /*2330*/  LEA.HI.X R15, R94, R105, R13, 0x1, P3 ;  /* 0x000000695e0f7211 */ /* 0x000fe400018f0c0d */
[----:B------:R-:W-:-:S05]  /*2340*/  PRMT R21, R12, 0x7610, R21 ;  /* 0x000076100c157816 */ /* 0x000fca0000000015 */
[----:B------:R0:W-:Y:S04]  /*2350*/  @P2 STG.E.U16 desc[UR36][R10.64+0x2], R21 ;  /* 0x000002150a002986 */ /* 0x0001e8000c101524 */
[----:B------:R-:W2:Y:S01]  /*2360*/  @P0 LDG.E.LTC128B.U16 R24, desc[UR36][R14.64] ;  /* 0x000000240e180981 */ /* 0x000ea2000c1e1520 */
[----:B------:R-:W-:Y:S01]  /*2370*/  IADD3 R20, P2, R8, R20, RZ ;  /* 0x0000001408147210 */ /* 0x000fe20007f5e0ff */
[----:B------:R-:W-:Y:S01]  /*2380*/  BSSY B1, `(.L_x_39) ;  /* 0x0000011000017945 */ /* 0x000fe20003800000 */
[C---:B------:R-:W-:Y:S02]  /*2390*/  SHF.L.U64.HI R13, R100.reuse, 0x4, R101 ;  /* 0x00000004640d7819 */ /* 0x040fe40000010265 */
[----:B------:R-:W-:Y:S01]  /*23a0*/  ISETP.GT.AND P1, PT, R3, 0x8, P1 ;  /* 0x000000080300780c */ /* 0x000fe20000f24270 */
[----:B0-----:R-:W-:Y:S01]  /*23b0*/  IMAD.X R21, R9, 0x1, R99, P2 ;  /* 0x0000000109157824 */ /* 0x001fe200010e0663 */
[----:B------:R-:W-:Y:S01]  /*23c0*/  LEA R12, P2, R100, R10, 0x4 ;  /* 0x0000000a640c7211 */ /* 0x000fe200078420ff */
[----:B------:R-:W-:-:S04]  /*23d0*/  IMAD.WIDE.U32 R20, R89, R96, R20 ;  /* 0x0000006059147225 */ /* 0x000fc800078e0014 */
[----:B------:R-:W-:Y:S01]  /*23e0*/  IMAD.X R13, R13, 0x1, R11, P2 ;  /* 0x000000010d0d7824 */ /* 0x000fe200010e060b */
[----:B------:R-:W-:Y:S01]  /*23f0*/  LEA R8, P3, R20, R104, 0x1 ;  /* 0x0000006814087211 */ /* 0x000fe200078608ff */
[----:B------:R-:W-:-:S05]  /*2400*/  IMAD.IADD R9, R97, 0x1, R21 ;  /* 0x0000000161097824 */ /* 0x000fca00078e0215 */
[----:B------:R-:W-:Y:S01]  /*2410*/  LEA.HI.X R9, R20, R105, R9, 0x1, P3 ;  /* 0x0000006914097211 */ /* 0x000fe200018f0c09 */
[----:B--2---:R-:W-:-:S05]  /*2420*/  HADD2.F32 R5, -RZ, R24.H0_H0 ;  /* 0x20000018ff057230 */ /* 0x004fca0000004100 */
[----:B------:R-:W-:-:S04]  /*2430*/  FMUL R5, R5, R88 ;  /* 0x0000005805057220 */ /* 0x000fc80000400000 */
[----:B------:R-:W-:-:S05]  /*2440*/  FFMA R5, R26, R23, R5 ;  /* 0x000000171a057223 */ /* 0x000fca0000000005 */
[----:B------:R-:W-:-:S05]  /*2450*/  F2FP.F16.F32.PACK_AB R5, RZ, R5 ;  /* 0x00000005ff05723e */ /* 0x000fca00000000ff */
[----:B------:R0:W-:Y:S01]  /*2460*/  @P0 STG.E.U16 desc[UR36][R12.64], R5 ;  /* 0x000000050c000986 */ /* 0x0001e2000c101524 */
[----:B------:R-:W-:Y:S05]  /*2470*/  @!P1 BRA `(.L_x_40) ;  /* 0x0000000000049947 */ /* 0x000fea0003800000 */
[----:B------:R2:W5:Y:S02]  /*2480*/  LDG.E.LTC128B.U16 R24, desc[UR36][R8.64+0x2] ;  /* 0x0000022408187981 */ /* 0x000564000c1e1520 */
.L_x_40:
[----:B------:R-:W-:Y:S05]  /*2490*/  BSYNC B1 ;  /* 0x0000000000017941 */ /* 0x000fea0003800000 */
.L_x_39:
[----:B0----5:R-:W-:Y:S01]  /*24a0*/  HADD2.F32 R5, -RZ, R24.H0_H0 ;  /* 0x20000018ff057230 */ /* 0x021fe20000004100 */
[----:B------:R-:W-:Y:S01]  /*24b0*/  ISETP.GT.AND P0, PT, R4, 0x8, PT ;  /* 0x000000080400780c */ /* 0x000fe20003f04270 */
[----:B------:R-:W-:Y:S03]  /*24c0*/  BSSY B1, `(.L_x_41) ;  /* 0x0000008000017945 */ /* 0x000fe60003800000 */
[----:B------:R-:W-:Y:S01]  /*24d0*/  FMUL R14, R5, R88 ;  /* 0x00000058050e7220 */ /* 0x000fe20000400000 */
[----:B------:R-:W-:-:S03]  /*24e0*/  ISETP.GT.AND P2, PT, R3, RZ, P0 ;  /* 0x000000ff0300720c */ /* 0x000fc60000744270 */
[----:B------:R-:W-:-:S05]  /*24f0*/  FFMA R14, R27, R23, R14 ;  /* 0x000000171b0e7223 */ /* 0x000fca000000000e */
[----:B------:R-:W-:-:S05]  /*2500*/  F2FP.F16.F32.PACK_AB R14, RZ, R14 ;  /* 0x0000000eff0e723e */ /* 0x000fca00000000ff */
[----:B------:R0:W-:Y:S01]  /*2510*/  @P1 STG.E.U16 desc[UR36][R12.64+0x2], R14 ;  /* 0x0000020e0c001986 */ /* 0x0001e2000c101524 */
[----:B------:R-:W-:Y:S05]  /*2520*/  @!P2 BRA `(.L_x_42) ;  /* 0x000000000004a947 */ /* 0x000fea0003800000 */
[----:B------:R3:W5:Y:S02]  /*2530*/  LDG.E.LTC128B.U16 R24, desc[UR36][R6.64+0x10] ;  /* 0x0000102406187981 */ /* 0x000764000c1e1520 */
.L_x_42:
[----:B------:R-:W-:Y:S05]  /*2540*/  BSYNC B1 ;  /* 0x0000000000017941 */ /* 0x000fea0003800000 */
.L_x_41:
[----:B-----5:R-:W-:Y:S01]  /*2550*/  HADD2.F32 R5, -RZ, R24.H0_H0 ;  /* 0x20000018ff057230 */ /* 0x020fe20000004100 */
        /* <DEDUP_REMOVED lines=9> */
.L_x_44:
[----:B------:R-:W-:Y:S05]  /*25f0*/  BSYNC B1 ;  /* 0x0000000000017941 */ /* 0x000fea0003800000 */
.L_x_43:
[----:B----45:R-:W-:Y:S01]  /*2600*/  HADD2.F32 R5, -RZ, R24.H0_H0 ;  /* 0x20000018ff057230 */ /* 0x030fe20000004100 */
[----:B------:R-:W-:Y:S01]  /*2610*/  ISETP.GT.AND P0, PT, R3, 0x8, P0 ;  /* 0x000000080300780c */ /* 0x000fe20000704270 */
[----:B------:R-:W-:Y:S03]  /*2620*/  BSSY B1, `(.L_x_45) ;  /* 0x0000007000017945 */ /* 0x000fe60003800000 */
[----:B0-----:R-:W-:-:S04]  /*2630*/  FMUL R14, R5, R88 ;  /* 0x00000058050e7220 */ /* 0x001fc80000400000 */
[----:B------:R-:W-:-:S05]  /*2640*/  FFMA R14, R29, R23, R14 ;  /* 0x000000171d0e7223 */ /* 0x000fca000000000e */
[----:B------:R-:W-:-:S05]  /*2650*/  F2FP.F16.F32.PACK_AB R14, RZ, R14 ;  /* 0x0000000eff0e723e */ /* 0x000fca00000000ff */
[----:B------:R0:W-:Y:S01]  /*2660*/  @P3 STG.E.U16 desc[UR36][R10.64+0x12], R14 ;  /* 0x0000120e0a003986 */ /* 0x0001e2000c101524 */
[----:B------:R-:W-:Y:S05]  /*2670*/  @!P0 BRA `(.L_x_46) ;  /* 0x0000000000048947 */ /* 0x000fea0003800000 */
[----:B------:R4:W5:Y:S02]  /*2680*/  LDG.E.LTC128B.U16 R24, desc[UR36][R8.64+0x10] ;  /* 0x0000102408187981 */ /* 0x000964000c1e1520 */
.L_x_46:
[----:B------:R-:W-:Y:S05]  /*2690*/  BSYNC B1 ;  /* 0x0000000000017941 */ /* 0x000fea0003800000 */
.L_x_45:
[----:B-----5:R-:W-:Y:S01]  /*26a0*/  HADD2.F32 R5, -RZ, R24.H0_H0 ;  /* 0x20000018ff057230 */ /* 0x020fe20000004100 */
[----:B------:R-:W-:Y:S01]  /*26b0*/  ISETP.GT.AND P1, PT, R3, 0x8, P1 ;  /* 0x000000080300780c */ /* 0x000fe20000f24270 */
[----:B------:R-:W-:Y:S03]  /*26c0*/  BSSY B1, `(.L_x_47) ;  /* 0x0000007000017945 */ /* 0x000fe60003800000 */
[----:B------:R-:W-:-:S04]  /*26d0*/  FMUL R5, R5, R88 ;  /* 0x0000005805057220 */ /* 0x000fc80000400000 */
[----:B------:R-:W-:-:S05]  /*26e0*/  FFMA R5, R30, R23, R5 ;  /* 0x000000171e057223 */ /* 0x000fca0000000005 */
[----:B------:R-:W-:-:S05]  /*26f0*/  F2FP.F16.F32.PACK_AB R5, RZ, R5 ;  /* 0x00000005ff05723e */ /* 0x000fca00000000ff */
[----:B------:R0:W-:Y:S01]  /*2700*/  @P0 STG.E.U16 desc[UR36][R12.64+0x10], R5 ;  /* 0x000010050c000986 */ /* 0x0001e2000c101524 */
[----:B------:R-:W-:Y:S05]  /*2710*/  @!P1 BRA `(.L_x_48) ;  /* 0x0000000000049947 */ /* 0x000fea0003800000 */
[----:B------:R0:W5:Y:S02]  /*2720*/  LDG.E.LTC128B.U16 R24, desc[UR36][R8.64+0x12] ;  /* 0x0000122408187981 */ /* 0x000164000c1e1520 */
.L_x_48:
[----:B------:R-:W-:Y:S05]  /*2730*/  BSYNC B1 ;  /* 0x0000000000017941 */ /* 0x000fea0003800000 */
.L_x_47:
        /* <DEDUP_REMOVED lines=10> */
.L_x_50:
[----:B------:R-:W-:Y:S05]  /*27e0*/  BSYNC B1 ;  /* 0x0000000000017941 */ /* 0x000fea0003800000 */
.L_x_49:
        /* <DEDUP_REMOVED lines=10> */
.L_x_52:
[----:B------:R-:W-:Y:S05]  /*2890*/  BSYNC B1 ;  /* 0x0000000000017941 */ /* 0x000fea0003800000 */
.L_x_51:
[----:B0----5:R-:W-:Y:S01]  /*28a0*/  HADD2.F32 R5, -RZ, R24.H0_H0 ;  /* 0x20000018ff057230 */ /* 0x021fe20000004100 */
        /* <DEDUP_REMOVED lines=8> */
.L_x_54:
[----:B------:R-:W-:Y:S05]  /*2930*/  BSYNC B1 ;  /* 0x0000000000017941 */ /* 0x000fea0003800000 */
.L_x_53:
        /* <DEDUP_REMOVED lines=9> */
.L_x_56:
[----:B------:R-:W-:Y:S05]  /*29d0*/  BSYNC B1 ;  /* 0x0000000000017941 */ /* 0x000fea0003800000 */
.L_x_55:
        /* <DEDUP_REMOVED lines=10> */
.L_x_58:
[----:B------:R-:W-:Y:S05]  /*2a80*/  BSYNC B1 ;  /* 0x0000000000017941 */ /* 0x000fea0003800000 */
.L_x_57:
        /* <DEDUP_REMOVED lines=10> */
.L_x_60:
[----:B------:R-:W-:Y:S05]  /*2b30*/  BSYNC B1 ;  /* 0x0000000000017941 */ /* 0x000fea0003800000 */
.L_x_59:
        /* <DEDUP_REMOVED lines=9> */
.L_x_62:
[----:B------:R-:W-:Y:S05]  /*2bd0*/  BSYNC B1 ;  /* 0x0000000000017941 */ /* 0x000fea0003800000 */
.L_x_61:
        /* <DEDUP_REMOVED lines=9> */
.L_x_64:
[----:B------:R-:W-:Y:S05]  /*2c70*/  BSYNC B1 ;  /* 0x0000000000017941 */ /* 0x000fea0003800000 */
.L_x_63:
        /* <DEDUP_REMOVED lines=10> */
.L_x_66:
[----:B------:R-:W-:Y:S05]  /*2d20*/  BSYNC B1 ;  /* 0x0000000000017941 */ /* 0x000fea0003800000 */
.L_x_65:
        /* <DEDUP_REMOVED lines=10> */
.L_x_68:
[----:B------:R-:W-:Y:S05]  /*2dd0*/  BSYNC B1 ;  /* 0x0000000000017941 */ /* 0x000fea0003800000 */
.L_x_67:
        /* <DEDUP_REMOVED lines=9> */
.L_x_70:
[----:B------:R-:W-:Y:S05]  /*2e70*/  BSYNC B1 ;  /* 0x0000000000017941 */ /* 0x000fea0003800000 */
.L_x_69:
        /* <DEDUP_REMOVED lines=9> */
.L_x_72:
[----:B------:R-:W-:Y:S05]  /*2f10*/  BSYNC B1 ;  /* 0x0000000000017941 */ /* 0x000fea0003800000 */
.L_x_71:
        /* <DEDUP_REMOVED lines=10> */
.L_x_74:
[----:B------:R-:W-:Y:S05]  /*2fc0*/  BSYNC B1 ;  /* 0x0000000000017941 */ /* 0x000fea0003800000 */
.L_x_73:
        /* <DEDUP_REMOVED lines=10> */
.L_x_76:
[----:B------:R-:W-:Y:S05]  /*3070*/  BSYNC B1 ;  /* 0x0000000000017941 */ /* 0x000fea0003800000 */
.L_x_75:
        /* <DEDUP_REMOVED lines=9> */
.L_x_78:
[----:B------:R-:W-:Y:S05]  /*3110*/  BSYNC B1 ;  /* 0x0000000000017941 */ /* 0x000fea0003800000 */
.L_x_77:
        /* <DEDUP_REMOVED lines=9> */
.L_x_80:
[----:B------:R-:W-:Y:S05]  /*31b0*/  BSYNC B1 ;  /* 0x0000000000017941 */ /* 0x000fea0003800000 */
.L_x_79:
        /* <DEDUP_REMOVED lines=10> */
.L_x_82:
[----:B------:R-:W-:Y:S05]  /*3260*/  BSYNC B1 ;  /* 0x0000000000017941 */ /* 0x000fea0003800000 */
.L_x_81:
        /* <DEDUP_REMOVED lines=10> */
.L_x_84:
[----:B------:R-:W-:Y:S05]  /*3310*/  BSYNC B1 ;  /* 0x0000000000017941 */ /* 0x000fea0003800000 */
.L_x_83:
        /* <DEDUP_REMOVED lines=9> */
.L_x_86:
[----:B------:R-:W-:Y:S05]  /*33b0*/  BSYNC B1 ;  /* 0x0000000000017941 */ /* 0x000fea0003800000 */
.L_x_85:
        /* <DEDUP_REMOVED lines=9> */
.L_x_88:
[----:B------:R-:W-:Y:S05]  /*3450*/  BSYNC B1 ;  /* 0x0000000000017941 */ /* 0x000fea0003800000 */
.L_x_87:
        /* <DEDUP_REMOVED lines=10> */
.L_x_90:
[----:B------:R-:W-:Y:S05]  /*3500*/  BSYNC B1 ;  /* 0x0000000000017941 */ /* 0x000fea0003800000 */
.L_x_89:
        /* <DEDUP_REMOVED lines=10> */
.L_x_92:
[----:B------:R-:W-:Y:S05]  /*35b0*/  BSYNC B1 ;  /* 0x0000000000017941 */ /* 0x000fea0003800000 */
.L_x_91:
        /* <DEDUP_REMOVED lines=9> */
.L_x_94:
[----:B------:R-:W-:Y:S05]  /*3650*/  BSYNC B1 ;  /* 0x0000000000017941 */ /* 0x000fea0003800000 */
.L_x_93:
        /* <DEDUP_REMOVED lines=9> */
.L_x_96:
[----:B------:R-:W-:Y:S05]  /*36f0*/  BSYNC B1 ;  /* 0x0000000000017941 */ /* 0x000fea0003800000 */
.L_x_95:
        /* <DEDUP_REMOVED lines=10> */
.L_x_98:
[----:B------:R-:W-:Y:S05]  /*37a0*/  BSYNC B1 ;  /* 0x0000000000017941 */ /* 0x000fea0003800000 */
.L_x_97:
        /* <DEDUP_REMOVED lines=10> */
.L_x_100:
[----:B------:R-:W-:Y:S05]  /*3850*/  BSYNC B1 ;  /* 0x0000000000017941 */ /* 0x000fea0003800000 */
.L_x_99:
        /* <DEDUP_REMOVED lines=9> */
.L_x_102:
[----:B------:R-:W-:Y:S05]  /*38f0*/  BSYNC B1 ;  /* 0x0000000000017941 */ /* 0x000fea0003800000 */
.L_x_101:
        /* <DEDUP_REMOVED lines=9> */
.L_x_104:
[----:B------:R-:W-:Y:S05]  /*3990*/  BSYNC B1 ;  /* 0x0000000000017941 */ /* 0x000fea0003800000 */
.L_x_103:
        /* <DEDUP_REMOVED lines=10> */
.L_x_106:
[----:B------:R-:W-:Y:S05]  /*3a40*/  BSYNC B1 ;  /* 0x0000000000017941 */ /* 0x000fea0003800000 */
.L_x_105:
        /* <DEDUP_REMOVED lines=10> */
.L_x_108:
[----:B------:R-:W-:Y:S05]  /*3af0*/  BSYNC B1 ;  /* 0x0000000000017941 */ /* 0x000fea0003800000 */
.L_x_107:
        /* <DEDUP_REMOVED lines=9> */
.L_x_110:
[----:B------:R-:W-:Y:S05]  /*3b90*/  BSYNC B1 ;  /* 0x0000000000017941 */ /* 0x000fea0003800000 */
.L_x_109:
        /* <DEDUP_REMOVED lines=9> */
.L_x_112:
[----:B------:R-:W-:Y:S05]  /*3c30*/  BSYNC B1 ;  /* 0x0000000000017941 */ /* 0x000fea0003800000 */
.L_x_111:
        /* <DEDUP_REMOVED lines=10> */
.L_x_114:
[----:B------:R-:W-:Y:S05]  /*3ce0*/  BSYNC B1 ;  /* 0x0000000000017941 */ /* 0x000fea0003800000 */
.L_x_113:
        /* <DEDUP_REMOVED lines=10> */
.L_x_116:
[----:B------:R-:W-:Y:S05]  /*3d90*/  BSYNC B1 ;  /* 0x0000000000017941 */ /* 0x000fea0003800000 */
.L_x_115:
        /* <DEDUP_REMOVED lines=9> */
.L_x_118:
[----:B------:R-:W-:Y:S05]  /*3e30*/  BSYNC B1 ;  /* 0x0000000000017941 */ /* 0x000fea0003800000 */
.L_x_117:
        /* <DEDUP_REMOVED lines=9> */
.L_x_120:
[----:B------:R-:W-:Y:S05]  /*3ed0*/  BSYNC B1 ;  /* 0x0000000000017941 */ /* 0x000fea0003800000 */
.L_x_119:
        /* <DEDUP_REMOVED lines=10> */
.L_x_122:
[----:B------:R-:W-:Y:S05]  /*3f80*/  BSYNC B1 ;  /* 0x0000000000017941 */ /* 0x000fea0003800000 */
.L_x_121:
        /* <DEDUP_REMOVED lines=10> */
.L_x_124:
[----:B------:R-:W-:Y:S05]  /*4030*/  BSYNC B1 ;  /* 0x0000000000017941 */ /* 0x000fea0003800000 */
.L_x_123:
        /* <DEDUP_REMOVED lines=9> */
.L_x_126:
[----:B------:R-:W-:Y:S05]  /*40d0*/  BSYNC B1 ;  /* 0x0000000000017941 */ /* 0x000fea0003800000 */
.L_x_125:
        /* <DEDUP_REMOVED lines=9> */
.L_x_128:
[----:B------:R-:W-:Y:S05]  /*4170*/  BSYNC B1 ;  /* 0x0000000000017941 */ /* 0x000fea0003800000 */
.L_x_127:
        /* <DEDUP_REMOVED lines=10> */
.L_x_130:
[----:B------:R-:W-:Y:S05]  /*4220*/  BSYNC B1 ;  /* 0x0000000000017941 */ /* 0x000fea0003800000 */
.L_x_129:
        /* <DEDUP_REMOVED lines=10> */
.L_x_132:
[----:B------:R-:W-:Y:S05]  /*42d0*/  BSYNC B1 ;  /* 0x0000000000017941 */ /* 0x000fea0003800000 */
.L_x_131:
        /* <DEDUP_REMOVED lines=9> */
.L_x_134:
[----:B------:R-:W-:Y:S05]  /*4370*/  BSYNC B1 ;  /* 0x0000000000017941 */ /* 0x000fea0003800000 */
.L_x_133:
        /* <DEDUP_REMOVED lines=9> */
.L_x_136:
[----:B------:R-:W-:Y:S05]  /*4410*/  BSYNC B1 ;  /* 0x0000000000017941 */ /* 0x000fea0003800000 */
.L_x_135:
        /* <DEDUP_REMOVED lines=10> */
.L_x_138:
[----:B------:R-:W-:Y:S05]  /*44c0*/  BSYNC B1 ;  /* 0x0000000000017941 */ /* 0x000fea0003800000 */
.L_x_137:
        /* <DEDUP_REMOVED lines=10> */
.L_x_140:
[----:B------:R-:W-:Y:S05]  /*4570*/  BSYNC B1 ;  /* 0x0000000000017941 */ /* 0x000fea0003800000 */
.L_x_139:
        /* <DEDUP_REMOVED lines=9> */
.L_x_142:
[----:B------:R-:W-:Y:S05]  /*4610*/  BSYNC B1 ;  /* 0x0000000000017941 */ /* 0x000fea0003800000 */
.L_x_141:
        /* <DEDUP_REMOVED lines=9> */
.L_x_144:
[----:B------:R-:W-:Y:S05]  /*46b0*/  BSYNC B1 ;  /* 0x0000000000017941 */ /* 0x000fea0003800000 */
.L_x_143:
        /* <DEDUP_REMOVED lines=10> */
.L_x_146:
[----:B------:R-:W-:Y:S05]  /*4760*/  BSYNC B1 ;  /* 0x0000000000017941 */ /* 0x000fea0003800000 */
.L_x_145:
        /* <DEDUP_REMOVED lines=10> */
.L_x_148:
[----:B------:R-:W-:Y:S05]  /*4810*/  BSYNC B1 ;  /* 0x0000000000017941 */ /* 0x000fea0003800000 */
.L_x_147:
        /* <DEDUP_REMOVED lines=9> */
.L_x_150:
[----:B------:R-:W-:Y:S05]  /*48b0*/  BSYNC B1 ;  /* 0x0000000000017941 */ /* 0x000fea0003800000 */
.L_x_149:
        /* <DEDUP_REMOVED lines=9> */
.L_x_152:
[----:B------:R-:W-:Y:S05]  /*4950*/  BSYNC B1 ;  /* 0x0000000000017941 */ /* 0x000fea0003800000 */
.L_x_151:
        /* <DEDUP_REMOVED lines=10> */
.L_x_154:
[----:B------:R-:W-:Y:S05]  /*4a00*/  BSYNC B1 ;  /* 0x0000000000017941 */ /* 0x000fea0003800000 */
.L_x_153:
[----:B-----5:R-:W-:Y:S01]  /*4a10*/  HADD2.F32 R5, -RZ, R24.H0_H0 ;  /* 0x20000018ff057230 */ /* 0x020fe20000004100 */
[----:B------:R-:W-:Y:S01]  /*4a20*/  ISETP.GT.AND P1, PT, R4, 0x79, PT ;  /* 0x000000790400780c */ /* 0x000fe20003f24270 */
[----:B------:R-:W-:Y:S01]  /*4a30*/  @P2 IMAD.MOV.U32 R4, RZ, RZ, R10 ;  /* 0x000000ffff042224 */ /* 0x000fe200078e000a */
[----:B------:R-:W-:Y:S02]  /*4a40*/  BSSY B1, `(.L_x_155) ;  /* 0x000000a000017945 */ /* 0x000fe40003800000 */
[----:B------:R-:W-:Y:S01]  /*4a50*/  FMUL R5, R5, R88 ;  /* 0x0000005805057220 */ /* 0x000fe20000400000 */
[----:B------:R-:W-:-:S03]  /*4a60*/  ISETP.GT.AND P3, PT, R3, RZ, P1 ;  /* 0x000000ff0300720c */ /* 0x000fc60000f64270 */
[----:B------:R-:W-:-:S05]  /*4a70*/  FFMA R5, R84, R23, R5 ;  /* 0x0000001754057223 */ /* 0x000fca0000000005 */
[----:B------:R-:W-:-:S04]  /*4a80*/  F2FP.F16.F32.PACK_AB R5, RZ, R5 ;  /* 0x00000005ff05723e */ /* 0x000fc800000000ff */
[----:B0-----:R-:W-:Y:S01]  /*4a90*/  PRMT R14, R5, 0x7610, R14 ;  /* 0x00007610050e7816 */ /* 0x001fe2000000000e */
[----:B------:R-:W-:-:S05]  /*4aa0*/  @P2 IMAD.MOV.U32 R5, RZ, RZ, R11 ;  /* 0x000000ffff052224 */ /* 0x000fca00078e000b */
[----:B------:R0:W-:Y:S01]  /*4ab0*/  @P2 STG.E.U16 desc[UR36][R4.64+0xf0], R14 ;  /* 0x0000f00e04002986 */ /* 0x0001e2000c101524 */
[----:B------:R-:W-:Y:S05]  /*4ac0*/  @!P3 BRA `(.L_x_156) ;  /* 0x000000000004b947 */ /* 0x000fea0003800000 */
[----:B------:R0:W5:Y:S02]  /*4ad0*/  LDG.E.LTC128B.U16 R24, desc[UR36][R6.64+0xf2] ;  /* 0x0000f22406187981 */ /* 0x000164000c1e1520 */
.L_x_156:
[----:B------:R-:W-:Y:S05]  /*4ae0*/  BSYNC B1 ;  /* 0x0000000000017941 */ /* 0x000fea0003800000 */
.L_x_155:
        /* <DEDUP_REMOVED lines=9> */
.L_x_158:
[----:B------:R-:W-:Y:S05]  /*4b80*/  BSYNC B1 ;  /* 0x0000000000017941 */ /* 0x000fea0003800000 */
.L_x_157:
[----:B-----5:R-:W-:Y:S01]  /*4b90*/  HADD2.F32 R5, -RZ, R24.H0_H0 ;  /* 0x20000018ff057230 */ /* 0x020fe20000004100 */
[----:B------:R-:W-:Y:S01]  /*4ba0*/  ISETP.GT.AND P1, PT, R3, 0x8, P1 ;  /* 0x000000080300780c */ /* 0x000fe20000f24270 */
[----:B0-----:R-:W-:Y:S01]  /*4bb0*/  @P0 IMAD.MOV.U32 R4, RZ, RZ, R12 ;  /* 0x000000ffff040224 */ /* 0x001fe200078e000c */
[----:B------:R-:W-:Y:S02]  /*4bc0*/  BSSY B1, `(.L_x_159) ;  /* 0x0000009000017945 */ /* 0x000fe40003800000 */
[----:B------:R-:W-:-:S04]  /*4bd0*/  FMUL R5, R5, R88 ;  /* 0x0000005805057220 */ /* 0x000fc80000400000 */
[----:B------:R-:W-:-:S05]  /*4be0*/  FFMA R5, R86, R23, R5 ;  /* 0x0000001756057223 */ /* 0x000fca0000000005 */
[----:B------:R-:W-:-:S04]  /*4bf0*/  F2FP.F16.F32.PACK_AB R5, RZ, R5 ;  /* 0x00000005ff05723e */ /* 0x000fc800000000ff */
[----:B-1-3--:R-:W-:Y:S01]  /*4c00*/  PRMT R6, R5, 0x7610, R6 ;  /* 0x0000761005067816 */ /* 0x00afe20000000006 */
[----:B------:R-:W-:-:S05]  /*4c10*/  @P0 IMAD.MOV.U32 R5, RZ, RZ, R13 ;  /* 0x000000ffff050224 */ /* 0x000fca00078e000d */
[----:B------:R0:W-:Y:S01]  /*4c20*/  @P0 STG.E.U16 desc[UR36][R4.64+0xf0], R6 ;  /* 0x0000f00604000986 */ /* 0x0001e2000c101524 */
[----:B------:R-:W-:Y:S05]  /*4c30*/  @!P1 BRA `(.L_x_160) ;  /* 0x0000000000049947 */ /* 0x000fea0003800000 */
[----:B------:R1:W5:Y:S02]  /*4c40*/  LDG.E.LTC128B.U16 R24, desc[UR36][R8.64+0xf2] ;  /* 0x0000f22408187981 */ /* 0x000364000c1e1520 */
.L_x_160:
[----:B------:R-:W-:Y:S05]  /*4c50*/  BSYNC B1 ;  /* 0x0000000000017941 */ /* 0x000fea0003800000 */
.L_x_159:
[----:B------:R-:W-:Y:S05]  /*4c60*/  @!P1 BRA `(.L_x_161) ;  /* 0x0000001000d09947 */ /* 0x000fea0003800000 */
[----:B-----5:R-:W-:-:S05]  /*4c70*/  HADD2.F32 R3, -RZ, R24.H0_H0 ;  /* 0x20000018ff037230 */ /* 0x020fca0000004100 */
[----:B0-----:R-:W-:-:S04]  /*4c80*/  FMUL R4, R3, R88 ;  /* 0x0000005803047220 */ /* 0x001fc80000400000 */
[----:B------:R-:W-:-:S05]  /*4c90*/  FFMA R4, R87, R23, R4 ;  /* 0x0000001757047223 */ /* 0x000fca0000000004 */
[----:B------:R-:W-:-:S05]  /*4ca0*/  F2FP.F16.F32.PACK_AB R4, RZ, R4 ;  /* 0x00000004ff04723e */ /* 0x000fca00000000ff */
[----:B------:R3:W-:Y:S01]  /*4cb0*/  STG.E.U16 desc[UR36][R12.64+0xf2], R4 ;  /* 0x0000f2040c007986 */ /* 0x0007e2000c101524 */
[----:B------:R-:W-:Y:S05]  /*4cc0*/  BRA `(.L_x_161) ;  /* 0x0000001000b87947 */ /* 0x000fea0003800000 */
.L_x_36:
[----:B------:R-:W-:Y:S01]  /*4cd0*/  ISETP.GT.AND P2, PT, R4, 0x1, PT ;  /* 0x000000010400780c */ /* 0x000fe20003f44270 */
[----:B------:R-:W-:Y:S01]  /*4ce0*/  ULDC.64 UR4, c[0x0][0x5c0] ;  /* 0x0001700000047ab9 */ /* 0x000fe20000000a00 */
[-C--:B------:R-:W-:Y:S01]  /*4cf0*/  FMUL R24, R24, R23.reuse ;  /* 0x0000001718187220 */ /* 0x080fe20000400000 */
[-C--:B------:R-:W-:Y:S01]  /*4d00*/  FMUL R25, R25, R23.reuse ;  /* 0x0000001719197220 */ /* 0x080fe20000400000 */
[----:B------:R-:W-:Y:S01]  /*4d10*/  ISETP.GT.AND P1, PT, R3, RZ, P2 ;  /* 0x000000ff0300720c */ /* 0x000fe20001724270 */
[-C--:B------:R-:W-:Y:S01]  /*4d20*/  FMUL R26, R26, R23.reuse ;  /* 0x000000171a1a7220 */ /* 0x080fe20000400000 */
[----:B------:R-:W-:Y:S01]  /*4d30*/  LEA R6, P4, R92, UR4, 0x1 ;  /* 0x000000045c067c11 */ /* 0x000fe2000f8808ff */
[-C--:B------:R-:W-:Y:S01]  /*4d40*/  FMUL R27, R27, R23.reuse ;  /* 0x000000171b1b7220 */ /* 0x080fe20000400000 */
[----:B------:R-:W-:Y:S01]  /*4d50*/  F2FP.F16.F32.PACK_AB R24, RZ, R24 ;  /* 0x00000018ff18723e */ /* 0x000fe200000000ff */
[-C--:B------:R-:W-:Y:S01]  /*4d60*/  FMUL R28, R28, R23.reuse ;  /* 0x000000171c1c7220 */ /* 0x080fe20000400000 */
[----:B------:R-:W-:Y:S01]  /*4d70*/  LEA.HI.X R7, R92, UR5, R109, 0x1, P4 ;  /* 0x000000055c077c11 */ /* 0x000fe2000a0f0c6d */
[----:B------:R-:W-:Y:S01]  /*4d80*/  FMUL R29, R29, R23 ;  /* 0x000000171d1d7220 */ /* 0x000fe20000400000 */
[----:B------:R-:W-:Y:S01]  /*4d90*/  F2FP.F16.F32.PACK_AB R25, RZ, R25 ;  /* 0x00000019ff19723e */ /* 0x000fe200000000ff */
[-C--:B------:R-:W-:Y:S01]  /*4da0*/  FMUL R30, R30, R23.reuse ;  /* 0x000000171e1e7220 */ /* 0x080fe20000400000 */
[----:B------:R-:W-:Y:S01]  /*4db0*/  ISETP.GT.AND P2, PT, R3, 0x8, P2 ;  /* 0x000000080300780c */ /* 0x000fe20001744270 */
[----:B------:R-:W-:Y:S01]  /*4dc0*/  @P3 STG.E.U16 desc[UR36][R6.64], R24 ;  /* 0x0000001806003986 */ /* 0x000fe2000c101524 */
[C---:B------:R-:W-:Y:S01]  /*4dd0*/  SHF.L.U64.HI R101, R100.reuse, 0x4, R101 ;  /* 0x0000000464657819 */ /* 0x040fe20000010265 */
[-C--:B------:R-:W-:Y:S01]  /*4de0*/  FMUL R31, R31, R23.reuse ;  /* 0x000000171f1f7220 */ /* 0x080fe20000400000 */
[----:B------:R-:W-:Y:S01]  /*4df0*/  LEA R8, P3, R100, R6, 0x4 ;  /* 0x0000000664087211 */ /* 0x000fe200078620ff */
[----:B------:R-:W-:Y:S01]  /*4e00*/  @P1 STG.E.U16 desc[UR36][R6.64+0x2], R25 ;  /* 0x0000021906001986 */ /* 0x000fe2000c101524 */
[----:B------:R-:W-:Y:S01]  /*4e10*/  ISETP.GT.AND P1, PT, R3, 0x8, P0 ;  /* 0x000000080300780c */ /* 0x000fe20000724270 */
[----:B------:R-:W-:Y:S01]  /*4e20*/  FMUL R32, R32, R23 ;  /* 0x0000001720207220 */ /* 0x000fe20000400000 */
[----:B------:R-:W-:Y:S01]  /*4e30*/  F2FP.F16.F32.PACK_AB R26, RZ, R26 ;  /* 0x0000001aff1a723e */ /* 0x000fe200000000ff */
[----:B------:R-:W-:Y:S01]  /*4e40*/  IMAD.X R9, R101, 0x1, R7, P3 ;  /* 0x0000000165097824 */ /* 0x000fe200018e0607 */
[----:B------:R-:W-:Y:S01]  /*4e50*/  F2FP.F16.F32.PACK_AB R27, RZ, R27 ;  /* 0x0000001bff1b723e */ /* 0x000fe200000000ff */
[-C--:B------:R-:W-:Y:S01]  /*4e60*/  FMUL R33, R33, R23.reuse ;  /* 0x0000001721217220 */ /* 0x080fe20000400000 */
[----:B------:R-:W-:Y:S01]  /*4e70*/  ISETP.GT.AND P0, PT, R4, 0x8, PT ;  /* 0x000000080400780c */ /* 0x000fe20003f04270 */
[-C--:B------:R-:W-:Y:S01]  /*4e80*/  FMUL R34, R34, R23.reuse ;  /* 0x0000001722227220 */ /* 0x080fe20000400000 */
[----:B------:R-:W-:Y:S01]  /*4e90*/  F2FP.F16.F32.PACK_AB R28, RZ, R28 ;  /* 0x0000001cff1c723e */ /* 0x000fe200000000ff */
[-C--:B------:R-:W-:Y:S01]  /*4ea0*/  FMUL R35, R35, R23.reuse ;  /* 0x0000001723237220 */ /* 0x080fe20000400000 */
[C---:B------:R-:W-:Y:S01]  /*4eb0*/  ISETP.GT.AND P4, PT, R3.reuse, RZ, P0 ;  /* 0x000000ff0300720c */ /* 0x040fe20000784270 */
[----:B------:R-:W-:Y:S01]  /*4ec0*/  FMUL R36, R36, R23 ;  /* 0x0000001724247220 */ /* 0x000fe20000400000 */
[----:B------:R-:W-:Y:S01]  /*4ed0*/  F2FP.F16.F32.PACK_AB R29, RZ, R29 ;  /* 0x0000001dff1d723e */ /* 0x000fe200000000ff */
[----:B------:R-:W-:Y:S01]  /*4ee0*/  @P1 STG.E.U16 desc[UR36][R8.64], R26 ;  /* 0x0000001a08001986 */ /* 0x000fe2000c101524 */
[----:B------:R-:W-:Y:S01]  /*4ef0*/  ISETP.GT.AND P1, PT, R3, 0x8, P0 ;  /* 0x000000080300780c */ /* 0x000fe20000724270 */
[-C--:B------:R-:W-:Y:S01]  /*4f00*/  FMUL R37, R37, R23.reuse ;  /* 0x0000001725257220 */ /* 0x080fe20000400000 */
[----:B------:R-:W-:Y:S01]  /*4f10*/  F2FP.F16.F32.PACK_AB R30, RZ, R30 ;  /* 0x0000001eff1e723e */ /* 0x000fe200000000ff */
[----:B------:R-:W-:Y:S01]  /*4f20*/  @P2 STG.E.U16 desc[UR36][R8.64+0x2], R27 ;  /* 0x0000021b08002986 */ /* 0x000fe2000c101524 */
[----:B------:R-:W-:Y:S01]  /*4f30*/  ISETP.GT.AND P2, PT, R4, 0x9, PT ;  /* 0x000000090400780c */ /* 0x000fe20003f44270 */
[----:B------:R-:W-:Y:S01]  /*4f40*/  FMUL R38, R38, R23 ;  /* 0x0000001726267220 */ /* 0x000fe20000400000 */
[----:B------:R-:W-:Y:S01]  /*4f50*/  F2FP.F16.F32.PACK_AB R31, RZ, R31 ;  /* 0x0000001fff1f723e */ /* 0x000fe200000000ff */
[-C--:B------:R-:W-:Y:S01]  /*4f60*/  FMUL R39, R39, R23.reuse ;  /* 0x0000001727277220 */ /* 0x080fe20000400000 */
[C---:B------:R-:W-:Y:S01]  /*4f70*/  ISETP.GT.AND P3, PT, R3.reuse, RZ, P2 ;  /* 0x000000ff0300720c */ /* 0x040fe20001764270 */
[----:B------:R-:W-:Y:S01]  /*4f80*/  @P4 STG.E.U16 desc[UR36][R6.64+0x10], R28 ;  /* 0x0000101c06004986 */ /* 0x000fe2000c101524 */
[----:B------:R-:W-:Y:S01]  /*4f90*/  ISETP.GT.AND P2, PT, R3, 0x8, P2 ;  /* 0x000000080300780c */ /* 0x000fe20001744270 */
[-C--:B------:R-:W-:Y:S01]  /*4fa0*/  FMUL R40, R40, R23.reuse ;  /* 0x0000001728287220 */ /* 0x080fe20000400000 */
[----:B------:R-:W-:Y:S01]  /*4fb0*/  ISETP.GT.AND P0, PT, R4, 0x10, PT ;  /* 0x000000100400780c */ /* 0x000fe20003f04270 */
[-C--:B------:R-:W-:Y:S01]  /*4fc0*/  FMUL R41, R41, R23.reuse ;  /* 0x0000001729297220 */ /* 0x080fe20000400000 */
[----:B------:R-:W-:Y:S01]  /*4fd0*/  F2FP.F16.F32.PACK_AB R32, RZ, R32 ;  /* 0x00000020ff20723e */ /* 0x000fe200000000ff */
[-C--:B------:R-:W-:Y:S01]  /*4fe0*/  FMUL R42, R42, R23.reuse ;  /* 0x000000172a2a7220 */ /* 0x080fe20000400000 */
[----:B------:R-:W-:Y:S01]  /*4ff0*/  ISETP.GT.AND P4, PT, R3, RZ, P0 ;  /* 0x000000ff0300720c */ /* 0x000fe20000784270 */
[----:B------:R-:W-:Y:S01]  /*5000*/  FMUL R43, R43, R23 ;  /* 0x000000172b2b7220 */ /* 0x000fe20000400000 */
[----:B------:R-:W-:Y:S01]  /*5010*/  F2FP.F16.F32.PACK_AB R33, RZ, R33 ;  /* 0x00000021ff21723e */ /* 0x000fe200000000ff */
[-C--:B------:R-:W-:Y:S01]  /*5020*/  FMUL R44, R44, R23.reuse ;  /* 0x000000172c2c7220 */ /* 0x080fe20000400000 */
[----:B------:R-:W-:Y:S01]  /*5030*/  F2FP.F16.F32.PACK_AB R34, RZ, R34 ;  /* 0x00000022ff22723e */ /* 0x000fe200000000ff */
[----:B------:R-:W-:Y:S01]  /*5040*/  @P3 STG.E.U16 desc[UR36][R6.64+0x12], R29 ;  /* 0x0000121d06003986 */ /* 0x000fe2000c101524 */
[----:B------:R-:W-:Y:S01]  /*5050*/  ISETP.GT.AND P3, PT, R4, 0x11, PT ;  /* 0x000000110400780c */ /* 0x000fe20003f64270 */
[----:B------:R-:W-:Y:S01]  /*5060*/  FMUL R45, R45, R23 ;  /* 0x000000172d2d7220 */ /* 0x000fe20000400000 */
[----:B------:R-:W-:Y:S01]  /*5070*/  F2FP.F16.F32.PACK_AB R35, RZ, R35 ;  /* 0x00000023ff23723e */ /* 0x000fe200000000ff */
[----:B------:R-:W-:Y:S01]  /*5080*/  @P1 STG.E.U16 desc[UR36][R8.64+0x10], R30 ;  /* 0x0000101e08001986 */ /* 0x000fe2000c101524 */
[C---:B------:R-:W-:Y:S01]  /*5090*/  ISETP.GT.AND P1, PT, R3.reuse, 0x8, P0 ;  /* 0x000000080300780c */ /* 0x040fe20000724270 */
[-C--:B------:R-:W-:Y:S01]  /*50a0*/  FMUL R46, R46, R23.reuse ;  /* 0x000000172e2e7220 */ /* 0x080fe20000400000 */
[----:B------:R-:W-:Y:S01]  /*50b0*/  ISETP.GT.AND P0, PT, R4, 0x18, PT ;  /* 0x000000180400780c */ /* 0x000fe20003f04270 */
[----:B------:R-:W-:Y:S01]  /*50c0*/  @P2 STG.E.U16 desc[UR36][R8.64+0x12], R31 ;  /* 0x0000121f08002986 */ /* 0x000fe2000c101524 */
[----:B------:R-:W-:Y:S01]  /*50d0*/  ISETP.GT.AND P2, PT, R3, RZ, P3 ;  /* 0x000000ff0300720c */ /* 0x000fe20001f44270 */
[-C--:B------:R-:W-:Y:S01]  /*50e0*/  FMUL R47, R47, R23.reuse ;  /* 0x000000172f2f7220 */ /* 0x080fe20000400000 */
[C---:B------:R-:W-:Y:S01]  /*50f0*/  ISETP.GT.AND P3, PT, R3.reuse, 0x8, P3 ;  /* 0x000000080300780c */ /* 0x040fe20001f64270 */
[----:B------:R-:W-:Y:S01]  /*5100*/  @P4 STG.E.U16 desc[UR36][R6.64+0x20], R32 ;  /* 0x0000202006004986 */ /* 0x000fe2000c101524 */
[----:B------:R-:W-:Y:S01]  /*5110*/  ISETP.GT.AND P4, PT, R3, RZ, P0 ;  /* 0x000000ff0300720c */ /* 0x000fe20000784270 */
[-C--:B------:R-:W-:Y:S01]  /*5120*/  FMUL R48, R48, R23.reuse ;  /* 0x0000001730307220 */ /* 0x080fe20000400000 */
[----:B------:R-:W-:Y:S01]  /*5130*/  F2FP.F16.F32.PACK_AB R36, RZ, R36 ;  /* 0x00000024ff24723e */ /* 0x000fe200000000ff */
[----:B------:R-:W-:Y:S01]  /*5140*/  FMUL R49, R49, R23 ;  /* 0x0000001731317220 */ /* 0x000fe20000400000 */
[----:B------:R-:W-:Y:S01]  /*5150*/  F2FP.F16.F32.PACK_AB R37, RZ, R37 ;  /* 0x00000025ff25723e */ /* 0x000fe200000000ff */
[-C--:B------:R-:W-:Y:S01]  /*5160*/  FMUL R50, R50, R23.reuse ;  /* 0x0000001732327220 */ /* 0x080fe20000400000 */
[----:B------:R-:W-:Y:S01]  /*5170*/  F2FP.F16.F32.PACK_AB R38, RZ, R38 ;  /* 0x00000026ff26723e */ /* 0x000fe200000000ff */
[----:B------:R-:W-:Y:S01]  /*5180*/  FMUL R51, R51, R23 ;  /* 0x0000001733337220 */ /* 0x000fe20000400000 */
[----:B------:R-:W-:Y:S01]  /*5190*/  F2FP.F16.F32.PACK_AB R39, RZ, R39 ;  /* 0x00000027ff27723e */ /* 0x000fe200000000ff */
[----:B------:R-:W-:Y:S01]  /*51a0*/  @P2 STG.E.U16 desc[UR36][R6.64+0x22], R33 ;  /* 0x0000222106002986 */ /* 0x000fe2000c101524 */
[----:B------:R-:W-:Y:S01]  /*51b0*/  F2FP.F16.F32.PACK_AB R40, RZ, R40 ;  /* 0x00000028ff28723e */ /* 0x000fe200000000ff */
[----:B------:R-:W-:Y:S01]  /*51c0*/  FMUL R52, R52, R23 ;  /* 0x0000001734347220 */ /* 0x000fe20000400000 */
[----:B------:R-:W-:Y:S01]  /*51d0*/  F2FP.F16.F32.PACK_AB R41, RZ, R41 ;  /* 0x00000029ff29723e */ /* 0x000fe200000000ff */
[----:B------:R-:W-:Y:S01]  /*51e0*/  @P1 STG.E.U16 desc[UR36][R8.64+0x20], R34 ;  /* 0x0000202208001986 */ /* 0x000fe2000c101524 */
[----:B------:R-:W-:Y:S01]  /*51f0*/  ISETP.GT.AND P1, PT, R3, 0x8, P0 ;  /* 0x000000080300780c */ /* 0x000fe20000724270 */
[-C--:B------:R-:W-:Y:S01]  /*5200*/  FMUL R53, R53, R23.reuse ;  /* 0x0000001735357220 */ /* 0x080fe20000400000 */
[C---:B------:R-:W-:Y:S01]  /*5210*/  ISETP.GT.AND P0, PT, R4.reuse, 0x20, PT ;  /* 0x000000200400780c */ /* 0x040fe20003f04270 */
[----:B------:R-:W-:Y:S01]  /*5220*/  @P3 STG.E.U16 desc[UR36][R8.64+0x22], R35 ;  /* 0x0000222308003986 */ /* 0x000fe2000c101524 */
[----:B------:R-:W-:Y:S01]  /*5230*/  ISETP.GT.AND P3, PT, R4, 0x19, PT ;  /* 0x000000190400780c */ /* 0x000fe20003f64270 */
[-C--:B------:R-:W-:Y:S01]  /*5240*/  FMUL R54, R54, R23.reuse ;  /* 0x0000001736367220 */ /* 0x080fe20000400000 */
[----:B------:R-:W-:Y:S01]  /*5250*/  F2FP.F16.F32.PACK_AB R42, RZ, R42 ;  /* 0x0000002aff2a723e */ /* 0x000fe200000000ff */
[----:B------:R-:W-:Y:S01]  /*5260*/  @P4 STG.E.U16 desc[UR36][R6.64+0x30], R36 ;  /* 0x0000302406004986 */ /* 0x000fe2000c101524 */
[----:B------:R-:W-:Y:S01]  /*5270*/  ISETP.GT.AND P2, PT, R3, RZ, P3 ;  /* 0x000000ff0300720c */ /* 0x000fe20001f44270 */
[-C--:B------:R-:W-:Y:S01]  /*5280*/  FMUL R55, R55, R23.reuse ;  /* 0x0000001737377220 */ /* 0x080fe20000400000 */
[C---:B------:R-:W-:Y:S01]  /*5290*/  ISETP.GT.AND P3, PT, R3.reuse, 0x8, P3 ;  /* 0x000000080300780c */ /* 0x040fe20001f64270 */
[-C--:B------:R-:W-:Y:S01]  /*52a0*/  FMUL R56, R56, R23.reuse ;  /* 0x0000001738387220 */ /* 0x080fe20000400000 */
[----:B------:R-:W-:Y:S01]  /*52b0*/  ISETP.GT.AND P4, PT, R3, RZ, P0 ;  /* 0x000000ff0300720c */ /* 0x000fe20000784270 */
[----:B------:R-:W-:Y:S01]  /*52c0*/  FMUL R57, R57, R23 ;  /* 0x0000001739397220 */ /* 0x000fe20000400000 */
[----:B------:R-:W-:Y:S01]  /*52d0*/  F2FP.F16.F32.PACK_AB R43, RZ, R43 ;  /* 0x0000002bff2b723e */ /* 0x000fe200000000ff */
[-C--:B------:R-:W-:Y:S01]  /*52e0*/  FMUL R58, R58, R23.reuse ;  /* 0x000000173a3a7220 */ /* 0x080fe20000400000 */
[----:B------:R-:W-:Y:S01]  /*52f0*/  F2FP.F16.F32.PACK_AB R44, RZ, R44 ;  /* 0x0000002cff2c723e */ /* 0x000fe200000000ff */
[----:B------:R-:W-:Y:S01]  /*5300*/  FMUL R59, R59, R23 ;  /* 0x000000173b3b7220 */ /* 0x000fe20000400000 */
[----:B------:R-:W-:Y:S01]  /*5310*/  F2FP.F16.F32.PACK_AB R45, RZ, R45 ;  /* 0x0000002dff2d723e */ /* 0x000fe200000000ff */
[----:B------:R-:W-:Y:S01]  /*5320*/  FMUL R60, R60, R23 ;  /* 0x000000173c3c7220 */ /* 0x000fe20000400000 */
[----:B------:R-:W-:Y:S01]  /*5330*/  F2FP.F16.F32.PACK_AB R46, RZ, R46 ;  /* 0x0000002eff2e723e */ /* 0x000fe200000000ff */
[----:B------:R-:W-:Y:S01]  /*5340*/  @P2 STG.E.U16 desc[UR36][R6.64+0x32], R37 ;  /* 0x0000322506002986 */ /* 0x000fe2000c101524 */
[----:B------:R-:W-:Y:S01]  /*5350*/  F2FP.F16.F32.PACK_AB R47, RZ, R47 ;  /* 0x0000002fff2f723e */ /* 0x000fe200000000ff */
[-C--:B------:R-:W-:Y:S01]  /*5360*/  FMUL R61, R61, R23.reuse ;  /* 0x000000173d3d7220 */ /* 0x080fe20000400000 */
[----:B------:R-:W-:Y:S01]  /*5370*/  F2FP.F16.F32.PACK_AB R48, RZ, R48 ;  /* 0x00000030ff30723e */ /* 0x000fe200000000ff */
[----:B------:R-:W-:Y:S01]  /*5380*/  @P1 STG.E.U16 desc[UR36][R8.64+0x30], R38 ;  /* 0x0000302608001986 */ /* 0x000fe2000c101524 */
[----:B------:R-:W-:Y:S01]  /*5390*/  ISETP.GT.AND P1, PT, R3, 0x8, P0 ;  /* 0x000000080300780c */ /* 0x000fe20000724270 */
[-C--:B------:R-:W-:Y:S01]  /*53a0*/  FMUL R62, R62, R23.reuse ;  /* 0x000000173e3e7220 */ /* 0x080fe20000400000 */
[C---:B------:R-:W-:Y:S01]  /*53b0*/  ISETP.GT.AND P0, PT, R4.reuse, 0x28, PT ;  /* 0x000000280400780c */ /* 0x040fe20003f04270 */
[----:B------:R-:W-:Y:S01]  /*53c0*/  @P3 STG.E.U16 desc[UR36][R8.64+0x32], R39 ;  /* 0x0000322708003986 */ /* 0x000fe2000c101524 */
[----:B------:R-:W-:Y:S01]  /*53d0*/  ISETP.GT.AND P3, PT, R4, 0x21, PT ;  /* 0x000000210400780c */ /* 0x000fe20003f64270 */
[----:B------:R-:W-:Y:S01]  /*53e0*/  FMUL R63, R63, R23 ;  /* 0x000000173f3f7220 */ /* 0x000fe20000400000 */
[----:B------:R-:W-:Y:S01]  /*53f0*/  F2FP.F16.F32.PACK_AB R49, RZ, R49 ;  /* 0x00000031ff31723e */ /* 0x000fe200000000ff */
[----:B------:R-:W-:Y:S01]  /*5400*/  @P4 STG.E.U16 desc[UR36][R6.64+0x40], R40 ;  /* 0x0000402806004986 */ /* 0x000fe2000c101524 */
[C---:B------:R-:W-:Y:S01]  /*5410*/  ISETP.GT.AND P2, PT, R3.reuse, RZ, P3 ;  /* 0x000000ff0300720c */ /* 0x040fe20001f44270 */
[-C--:B------:R-:W-:Y:S01]  /*5420*/  FMUL R64, R64, R23.reuse ;  /* 0x0000001740407220 */ /* 0x080fe20000400000 */
[----:B------:R-:W-:Y:S01]  /*5430*/  ISETP.GT.AND P3, PT, R3, 0x8, P3 ;  /* 0x000000080300780c */ /* 0x000fe20001f64270 */
[-C--:B------:R-:W-:Y:S01]  /*5440*/  FMUL R65, R65, R23.reuse ;  /* 0x0000001741417220 */ /* 0x080fe20000400000 */
        /* <DEDUP_REMOVED lines=62> */
[----:B------:R-:W-:-:S02]  /*5830*/  F2FP.F16.F32.PACK_AB R68, RZ, R68 ;  /* 0x00000044ff44723e */ /* 0x000fc400000000ff */
[----:B------:R-:W-:Y:S01]  /*5840*/  F2FP.F16.F32.PACK_AB R69, RZ, R69 ;  /* 0x00000045ff45723e */ /* 0x000fe200000000ff */
[----:B------:R-:W-:Y:S01]  /*5850*/  @P1 STG.E.U16 desc[UR36][R8.64+0x60], R50 ;  /* 0x0000603208001986 */ /* 0x000fe2000c101524 */
[C---:B------:R-:W-:Y:S02]  /*5860*/  ISETP.GT.AND P1, PT, R3.reuse, 0x8, P0 ;  /* 0x000000080300780c */ /* 0x040fe40000724270 */
[C---:B------:R-:W-:Y:S01]  /*5870*/  ISETP.GT.AND P0, PT, R4.reuse, 0x40, PT ;  /* 0x000000400400780c */ /* 0x040fe20003f04270 */
[----:B------:R-:W-:Y:S01]  /*5880*/  @P3 STG.E.U16 desc[UR36][R8.64+0x62], R51 ;  /* 0x0000623308003986 */ /* 0x000fe2000c101524 */
[----:B------:R-:W-:Y:S02]  /*5890*/  ISETP.GT.AND P3, PT, R4, 0x39, PT ;  /* 0x000000390400780c */ /* 0x000fe40003f64270 */
[----:B------:R-:W-:Y:S01]  /*58a0*/  F2FP.F16.F32.PACK_AB R70, RZ, R70 ;  /* 0x00000046ff46723e */ /* 0x000fe200000000ff */
[----:B------:R-:W-:Y:S01]  /*58b0*/  @P4 STG.E.U16 desc[UR36][R6.64+0x70], R52 ;  /* 0x0000703406004986 */ /* 0x000fe2000c101524 */
[----:B------:R-:W-:-:S02]  /*58c0*/  ISETP.GT.AND P2, PT, R3, RZ, P3 ;  /* 0x000000ff0300720c */ /* 0x000fc40001f44270 */
[C---:B------:R-:W-:Y:S02]  /*58d0*/  ISETP.GT.AND P3, PT, R3.reuse, 0x8, P3 ;  /* 0x000000080300780c */ /* 0x040fe40001f64270 */
[----:B------:R-:W-:Y:S02]  /*58e0*/  ISETP.GT.AND P4, PT, R3, RZ, P0 ;  /* 0x000000ff0300720c */ /* 0x000fe40000784270 */
[----:B------:R-:W-:Y:S02]  /*58f0*/  F2FP.F16.F32.PACK_AB R71, RZ, R71 ;  /* 0x00000047ff47723e */ /* 0x000fe400000000ff */
[----:B------:R-:W-:Y:S02]  /*5900*/  F2FP.F16.F32.PACK_AB R72, RZ, R72 ;  /* 0x00000048ff48723e */ /* 0x000fe400000000ff */
[----:B------:R-:W-:Y:S02]  /*5910*/  F2FP.F16.F32.PACK_AB R73, RZ, R73 ;  /* 0x00000049ff49723e */ /* 0x000fe400000000ff */
        /* <DEDUP_REMOVED lines=33> */
[----:B------:R-:W-:-:S03]  /*5b30*/  F2FP.F16.F32.PACK_AB R87, RZ, R87 ;  /* 0x00000057ff57723e */ /* 0x000fc600000000ff */
[----:B------:R-:W-:Y:S04]  /*5b40*/  @P2 STG.E.U16 desc[UR36][R6.64+0x92], R61 ;  /* 0x0000923d06002986 */ /* 0x000fe8000c101524 */
[----:B------:R-:W-:Y:S01]  /*5b50*/  @P1 STG.E.U16 desc[UR36][R8.64+0x90], R62 ;  /* 0x0000903e08001986 */ /* 0x000fe2000c101524 */
[----:B------:R-:W-:Y:S02]  /*5b60*/  ISETP.GT.AND P1, PT, R3, 0x8, P0 ;  /* 0x000000080300780c */ /* 0x000fe40000724270 */
[C---:B------:R-:W-:Y:S01]  /*5b70*/  ISETP.GT.AND P0, PT, R4.reuse, 0x58, PT ;  /* 0x000000580400780c */ /* 0x040fe20003f04270 */
[----:B------:R-:W-:Y:S01]  /*5b80*/  @P3 STG.E.U16 desc[UR36][R8.64+0x92], R63 ;  /* 0x0000923f08003986 */ /* 0x000fe2000c101524 */
[----:B------:R-:W-:-:S03]  /*5b90*/  ISETP.GT.AND P3, PT, R4, 0x51, PT ;  /* 0x000000510400780c */ /* 0x000fc60003f64270 */
[----:B------:R-:W-:Y:S01]  /*5ba0*/  @P4 STG.E.U16 desc[UR36][R6.64+0xa0], R64 ;  /* 0x0000a04006004986 */ /* 0x000fe2000c101524 */
[C---:B------:R-:W-:Y:S02]  /*5bb0*/  ISETP.GT.AND P2, PT, R3.reuse, RZ, P3 ;  /* 0x000000ff0300720c */ /* 0x040fe40001f44270 */
[C---:B------:R-:W-:Y:S02]  /*5bc0*/  ISETP.GT.AND P3, PT, R3.reuse, 0x8, P3 ;  /* 0x000000080300780c */ /* 0x040fe40001f64270 */
[----:B------:R-:W-:-:S09]  /*5bd0*/  ISETP.GT.AND P4, PT, R3, RZ, P0 ;  /* 0x000000ff0300720c */ /* 0x000fd20000784270 */
        /* <DEDUP_REMOVED lines=9> */
[C---:B------:R-:W-:Y:S02]  /*5c70*/  ISETP.GT.AND P3, PT, R3.reuse, RZ, P0 ;  /* 0x000000ff0300720c */ /* 0x040fe40000764270 */
[----:B------:R-:W-:-:S07]  /*5c80*/  ISETP.GT.AND P0, PT, R3, 0x8, P0 ;  /* 0x000000080300780c */ /* 0x000fce0000704270 */
[----:B------:R-:W-:Y:S04]  /*5c90*/  @P2 STG.E.U16 desc[UR36][R6.64+0xb2], R69 ;  /* 0x0000b24506002986 */ /* 0x000fe8000c101524 */
[----:B------:R-:W-:Y:S01]  /*5ca0*/  @P1 STG.E.U16 desc[UR36][R8.64+0xb0], R70 ;  /* 0x0000b04608001986 */ /* 0x000fe2000c101524 */
[----:B------:R-:W-:-:S03]  /*5cb0*/  ISETP.GT.AND P1, PT, R4, 0x68, PT ;  /* 0x000000680400780c */ /* 0x000fc60003f24270 */
        /* <DEDUP_REMOVED lines=11> */
[C---:B------:R-:W-:Y:S02]  /*5d70*/  ISETP.GT.AND P2, PT, R3.reuse, RZ, P0 ;  /* 0x000000ff0300720c */ /* 0x040fe40000744270 */
[----:B------:R-:W-:Y:S01]  /*5d80*/  ISETP.GT.AND P0, PT, R3, 0x8, P0 ;  /* 0x000000080300780c */ /* 0x000fe20000704270 */
[----:B------:R-:W-:Y:S01]  /*5d90*/  @P3 STG.E.U16 desc[UR36][R6.64+0xd0], R76 ;  /* 0x0000d04c06003986 */ /* 0x000fe2000c101524 */
[----:B------:R-:W-:-:S04]  /*5da0*/  ISETP.GT.AND P3, PT, R4, 0x70, PT ;  /* 0x000000700400780c */ /* 0x000fc80003f64270 */
[C---:B------:R-:W-:Y:S02]  /*5db0*/  ISETP.GT.AND P4, PT, R3.reuse, RZ, P3 ;  /* 0x000000ff0300720c */ /* 0x040fe40001f84270 */
[----:B------:R-:W-:-:S03]  /*5dc0*/  ISETP.GT.AND P3, PT, R3, 0x8, P3 ;  /* 0x000000080300780c */ /* 0x000fc60001f64270 */
[----:B------:R-:W-:Y:S01]  /*5dd0*/  @P2 STG.E.U16 desc[UR36][R6.64+0xd2], R77 ;  /* 0x0000d24d06002986 */ /* 0x000fe2000c101524 */
[----:B------:R-:W-:-:S03]  /*5de0*/  ISETP.GT.AND P2, PT, R4, 0x79, PT ;  /* 0x000000790400780c */ /* 0x000fc60003f44270 */
[----:B------:R-:W-:Y:S01]  /*5df0*/  @P1 STG.E.U16 desc[UR36][R8.64+0xd0], R78 ;  /* 0x0000d04e08001986 */ /* 0x000fe2000c101524 */
[----:B------:R-:W-:-:S03]  /*5e00*/  ISETP.GT.AND P1, PT, R4, 0x78, PT ;  /* 0x000000780400780c */ /* 0x000fc60003f24270 */
[----:B------:R-:W-:Y:S01]  /*5e10*/  @P0 STG.E.U16 desc[UR36][R8.64+0xd2], R79 ;  /* 0x0000d24f08000986 */ /* 0x000fe2000c101524 */
[----:B------:R-:W-:-:S03]  /*5e20*/  ISETP.GT.AND P0, PT, R4, 0x71, PT ;  /* 0x000000710400780c */ /* 0x000fc60003f04270 */
[----:B------:R-:W-:Y:S01]  /*5e30*/  @P4 STG.E.U16 desc[UR36][R6.64+0xe0], R80 ;  /* 0x0000e05006004986 */ /* 0x000fe2000c101524 */
[C---:B------:R-:W-:Y:S02]  /*5e40*/  ISETP.GT.AND P4, PT, R3.reuse, RZ, P0 ;  /* 0x000000ff0300720c */ /* 0x040fe40000784270 */
[----:B------:R-:W-:-:S11]  /*5e50*/  ISETP.GT.AND P0, PT, R3, 0x8, P0 ;  /* 0x000000080300780c */ /* 0x000fd60000704270 */
[----:B------:R-:W-:Y:S02]  /*5e60*/  @P4 IMAD.MOV.U32 R4, RZ, RZ, R6 ;  /* 0x000000ffff044224 */ /* 0x000fe400078e0006 */
[----:B------:R-:W-:-:S05]  /*5e70*/  @P4 IMAD.MOV.U32 R5, RZ, RZ, R7 ;  /* 0x000000ffff054224 */ /* 0x000fca00078e0007 */
[----:B------:R0:W-:Y:S01]  /*5e80*/  @P4 STG.E.U16 desc[UR36][R4.64+0xe2], R81 ;  /* 0x0000e25104004986 */ /* 0x0001e2000c101524 */
[C---:B------:R-:W-:Y:S02]  /*5e90*/  ISETP.GT.AND P4, PT, R3.reuse, RZ, P2 ;  /* 0x000000ff0300720c */ /* 0x040fe40001784270 */
[----:B------:R-:W-:Y:S01]  /*5ea0*/  ISETP.GT.AND P2, PT, R3, 0x8, P2 ;  /* 0x000000080300780c */ /* 0x000fe20001744270 */
[----:B0-----:R-:W-:Y:S02]  /*5eb0*/  @P3 IMAD.MOV.U32 R4, RZ, RZ, R8 ;  /* 0x000000ffff043224 */ /* 0x001fe400078e0008 */
[----:B------:R-:W-:-:S05]  /*5ec0*/  @P3 IMAD.MOV.U32 R5, RZ, RZ, R9 ;  /* 0x000000ffff053224 */ /* 0x000fca00078e0009 */
[----:B------:R0:W-:Y:S01]  /*5ed0*/  @P3 STG.E.U16 desc[UR36][R4.64+0xe0], R82 ;  /* 0x0000e05204003986 */ /* 0x0001e2000c101524 */
[C---:B------:R-:W-:Y:S02]  /*5ee0*/  ISETP.GT.AND P3, PT, R3.reuse, RZ, P1 ;  /* 0x000000ff0300720c */ /* 0x040fe40000f64270 */
[----:B------:R-:W-:Y:S01]  /*5ef0*/  ISETP.GT.AND P1, PT, R3, 0x8, P1 ;  /* 0x000000080300780c */ /* 0x000fe20000f24270 */
[----:B0-----:R-:W-:Y:S02]  /*5f00*/  @P0 IMAD.MOV.U32 R4, RZ, RZ, R8 ;  /* 0x000000ffff040224 */ /* 0x001fe400078e0008 */
[----:B------:R-:W-:-:S05]  /*5f10*/  @P0 IMAD.MOV.U32 R5, RZ, RZ, R9 ;  /* 0x000000ffff050224 */ /* 0x000fca00078e0009 */
[----:B------:R0:W-:Y:S03]  /*5f20*/  @P0 STG.E.U16 desc[UR36][R4.64+0xe2], R83 ;  /* 0x0000e25304000986 */ /* 0x0001e6000c101524 */
[----:B0-----:R-:W-:Y:S02]  /*5f30*/  @P3 IMAD.MOV.U32 R4, RZ, RZ, R6 ;  /* 0x000000ffff043224 */ /* 0x001fe400078e0006 */
[----:B------:R-:W-:-:S05]  /*5f40*/  @P3 IMAD.MOV.U32 R5, RZ, RZ, R7 ;  /* 0x000000ffff053224 */ /* 0x000fca00078e0007 */
[----:B------:R0:W-:Y:S04]  /*5f50*/  @P3 STG.E.U16 desc[UR36][R4.64+0xf0], R84 ;  /* 0x0000f05404003986 */ /* 0x0001e8000c101524 */
[----:B------:R1:W-:Y:S01]  /*5f60*/  @P4 STG.E.U16 desc[UR36][R6.64+0xf2], R85 ;  /* 0x0000f25506004986 */ /* 0x0003e2000c101524 */
[----:B0-----:R-:W-:Y:S02]  /*5f70*/  @P1 IMAD.MOV.U32 R4, RZ, RZ, R8 ;  /* 0x000000ffff041224 */ /* 0x001fe400078e0008 */
[----:B------:R-:W-:-:S05]  /*5f80*/  @P1 IMAD.MOV.U32 R5, RZ, RZ, R9 ;  /* 0x000000ffff051224 */ /* 0x000fca00078e0009 */
[----:B------:R1:W-:Y:S04]  /*5f90*/  @P1 STG.E.U16 desc[UR36][R4.64+0xf0], R86 ;  /* 0x0000f05604001986 */ /* 0x0003e8000c101524 */
[----:B------:R1:W-:Y:S02]  /*5fa0*/  @P2 STG.E.U16 desc[UR36][R8.64+0xf2], R87 ;  /* 0x0000f25708002986 */ /* 0x0003e4000c101524 */
.L_x_161:
[----:B------:R-:W-:Y:S05]  /*5fb0*/  BSYNC B0 ;  /* 0x0000000000007941 */ /* 0x000fea0003800000 */
.L_x_35:
[----:B------:R-:W-:Y:S01]  /*5fc0*/  ULDC UR4, c[0x0][0xc] ;  /* 0x0000030000047ab9 */ /* 0x000fe20000000800 */
[----:B------:R-:W-:Y:S01]  /*5fd0*/  ULDC UR5, c[0x0][0x10] ;  /* 0x0000040000057ab9 */ /* 0x000fe20000000800 */
[----:B------:R-:W0:Y:S01]  /*5fe0*/  LDC R3, c[0x0][0x14] ;  /* 0x00000500ff037b82 */ /* 0x000e220000000800 */
[----:B------:R-:W-:Y:S01]  /*5ff0*/  UIMAD.WIDE.U32 UR4, UR4, UR5, URZ ;  /* 0x00000005040472a5 */ /* 0x000fe2000f8e003f */
[----:B------:R-:W-:Y:S02]  /*6000*/  IMAD.MOV.U32 R93, RZ, RZ, -0x1 ;  /* 0xffffffffff5d7424 */ /* 0x000fe400078e00ff */
[----:B------:R-:W-:-:S03]  /*6010*/  IMAD.MOV.U32 R89, RZ, RZ, -0x1 ;  /* 0xffffffffff597424 */ /* 0x000fc600078e00ff */
[----:B0-----:R-:W-:-:S04]  /*6020*/  IMAD.WIDE.U32 R16, R3, UR4, R16 ;  /* 0x0000000403107c25 */ /* 0x001fc8000f8e0010 */
[----:B------:R-:W-:Y:S01]  /*6030*/  IMAD R3, R3, UR5, RZ ;  /* 0x0000000503037c24 */ /* 0x000fe2000f8e02ff */
[----:B------:R-:W-:Y:S02]  /*6040*/  ULDC.64 UR4, c[0x0][0x650] ;  /* 0x0001940000047ab9 */ /* 0x000fe40000000a00 */
[----:B------:R-:W-:Y:S01]  /*6050*/  ISETP.GE.U32.AND P0, PT, R16, UR4, PT ;  /* 0x0000000410007c0c */ /* 0x000fe2000bf06070 */
[--C-:B------:R-:W-:Y:S01]  /*6060*/  IMAD.IADD R17, R17, 0x1, R3.reuse ;  /* 0x0000000111117824 */ /* 0x100fe200078e0203 */
[----:B------:R-:W-:-:S04]  /*6070*/  PRMT R3, RZ, 0x7610, R3 ;  /* 0x00007610ff037816 */ /* 0x000fc80000000003 */
[----:B------:R-:W-:-:S13]  /*6080*/  ISETP.GE.U32.AND.EX P0, PT, R17, UR5, PT, P0 ;  /* 0x0000000511007c0c */ /* 0x000fda000bf06100 */
[----:B------:R-:W-:Y:S05]  /*6090*/  @P0 BRA `(.L_x_162) ;  /* 0x0000000400640947 */ /* 0x000fea0003800000 */
[----:B---3--:R-:W0:Y:S01]  /*60a0*/  S2R R12, SR_CTAID.X ;  /* 0x00000000000c7919 */ /* 0x008e220000002500 */
[----:B------:R-:W3:Y:S01]  /*60b0*/  LDC.64 R10, c[0x0][0x628] ;  /* 0x00018a00ff0a7b82 */ /* 0x000ee20000000a00 */
[----:B------:R-:W-:Y:S01]  /*60c0*/  ULDC UR4, c[0x0][0x150] ;  /* 0x0000540000047ab9 */ /* 0x000fe20000000800 */
[----:B-12-4-:R-:W-:Y:S01]  /*60d0*/  IMAD.MOV.U32 R8, RZ, RZ, R16 ;  /* 0x000000ffff087224 */ /* 0x016fe200078e0010 */
[----:B-----5:R-:W1:Y:S01]  /*60e0*/  S2R R24, SR_CTAID.Y ;  /* 0x0000000000187919 */ /* 0x020e620000002600 */
[----:B------:R-:W-:-:S04]  /*60f0*/  IMAD.MOV.U32 R9, RZ, RZ, R17 ;  /* 0x000000ffff097224 */ /* 0x000fc800078e0011 */
[----:B------:R-:W2:Y:S08]  /*6100*/  LDC R21, c[0x0][0x144] ;  /* 0x00005100ff157b82 */ /* 0x000eb00000000800 */
[----:B------:R-:W4:Y:S08]  /*6110*/  LDC R0, c[0x0][0x630] ;  /* 0x00018c00ff007b82 */ /* 0x000f300000000800 */
[----:B------:R-:W1:Y:S01]  /*6120*/  LDC.64 R14, c[0x0][0x620] ;  /* 0x00018800ff0e7b82 */ /* 0x000e620000000a00 */
[----:B---3--:R-:W-:-:S04]  /*6130*/  ISETP.NE.U32.AND P0, PT, R10, RZ, PT ;  /* 0x000000ff0a00720c */ /* 0x008fc80003f05070 */
[----:B------:R-:W-:Y:S02]  /*6140*/  ISETP.NE.AND.EX P0, PT, R11, RZ, PT, P0 ;  /* 0x000000ff0b00720c */ /* 0x000fe40003f05300 */
[----:B0-----:R-:W-:-:S05]  /*6150*/  I2FP.F32.U32 R3, R12 ;  /* 0x0000000c00037245 */ /* 0x001fca0000201000 */
[----:B------:R-:W-:-:S04]  /*6160*/  FMUL R3, R3, UR4 ;  /* 0x0000000403037c20 */ /* 0x000fc80008400000 */
[----:B------:R0:W3:Y:S02]  /*6170*/  F2I.U32.TRUNC.NTZ R20, R3 ;  /* 0x0000000300147305 */ /* 0x0000e4000020f000 */
[----:B--2-4-:R-:W-:Y:S05]  /*6180*/  @!P0 BRA `(.L_x_163) ;  /* 0x0000000000288947 */ /* 0x014fea0003800000 */
[----:B0-----:R-:W0:Y:S02]  /*6190*/  LDC R3, c[0x0][0x634] ;  /* 0x00018d00ff037b82 */ /* 0x001e240000000800 */
        /* <DEDUP_REMOVED lines=9> */
.L_x_163:
[----:B------:R-:W2:Y:S01]  /*6230*/  LDC.64 R28, c[0x0][0x640] ;  /* 0x00019000ff1c7b82 */ /* 0x000ea20000000a00 */
[-CC-:B------:R-:W-:Y:S01]  /*6240*/  SHF.R.U64 R89, R8, R0.reuse, R9.reuse ;  /* 0x0000000008597219 */ /* 0x180fe20000001209 */
[----:B---3--:R-:W-:Y:S01]  /*6250*/  IMAD.MOV R20, RZ, RZ, -R20 ;  /* 0x000000ffff147224 */ /* 0x008fe200078e0a14 */
[----:B------:R-:W-:Y:S01]  /*6260*/  SHF.R.U32.HI R0, RZ, R0, R9 ;  /* 0x00000000ff007219 */ /* 0x000fe20000011609 */
[----:B------:R-:W-:Y:S01]  /*6270*/  ULDC UR4, c[0x0][0x154] ;  /* 0x0000550000047ab9 */ /* 0x000fe20000000800 */
[----:B0-----:R-:W-:Y:S01]  /*6280*/  IADD3 R3, P0, RZ, -R89, RZ ;  /* 0x80000059ff037210 */ /* 0x001fe20007f1e0ff */
[----:B------:R-:W-:Y:S02]  /*6290*/  IMAD R21, R21, R20, R12 ;  /* 0x0000001415157224 */ /* 0x000fe400078e020c */
[----:B------:R-:W0:Y:S01]  /*62a0*/  LDC R6, c[0x0][0x618] ;  /* 0x00018600ff067b82 */ /* 0x000e220000000800 */
[----:B------:R-:W-:Y:S02]  /*62b0*/  IMAD.MOV.U32 R7, RZ, RZ, 0x1 ;  /* 0x00000001ff077424 */ /* 0x000fe400078e00ff */
[----:B------:R-:W-:-:S04]  /*62c0*/  IMAD.X R5, RZ, RZ, ~R0, P0 ;  /* 0x000000ffff057224 */ /* 0x000fc800000e0e00 */
[-C--:B-1----:R-:W-:Y:S01]  /*62d0*/  IMAD R0, R5, R14.reuse, RZ ;  /* 0x0000000e05007224 */ /* 0x082fe200078e02ff */
[----:B------:R-:W1:Y:S01]  /*62e0*/  LDC R8, c[0x0][0x608] ;  /* 0x00018200ff087b82 */ /* 0x000e620000000800 */
[----:B------:R-:W-:-:S04]  /*62f0*/  IMAD.WIDE.U32 R4, R3, R14, R16 ;  /* 0x0000000e03047225 */ /* 0x000fc800078e0010 */
[----:B------:R-:W-:Y:S01]  /*6300*/  IMAD R3, R3, R15, R0 ;  /* 0x0000000f03037224 */ /* 0x000fe200078e0200 */
[----:B------:R-:W-:Y:S02]  /*6310*/  I2FP.F32.U32 R0, R24 ;  /* 0x0000001800007245 */ /* 0x000fe40000201000 */
[----:B------:R-:W3:Y:S01]  /*6320*/  LDC R26, c[0x0][0x658] ;  /* 0x00019600ff1a7b82 */ /* 0x000ee20000000800 */
[----:B------:R-:W-:Y:S01]  /*6330*/  IMAD.IADD R3, R5, 0x1, R3 ;  /* 0x0000000105037824 */ /* 0x000fe200078e0203 */
[----:B--2---:R-:W-:Y:S01]  /*6340*/  ISETP.NE.U32.AND P0, PT, R28, RZ, PT ;  /* 0x000000ff1c00720c */ /* 0x004fe20003f05070 */
[----:B------:R-:W-:Y:S01]  /*6350*/  FMUL R0, R0, UR4 ;  /* 0x0000000400007c20 */ /* 0x000fe20008400000 */
[----:B------:R-:W-:Y:S02]  /*6360*/  IMAD.MOV.U32 R5, RZ, RZ, -0x1 ;  /* 0xffffffffff057424 */ /* 0x000fe400078e00ff */
[----:B------:R-:W-:Y:S01]  /*6370*/  ISETP.NE.AND.EX P0, PT, R29, RZ, PT, P0 ;  /* 0x000000ff1d00720c */ /* 0x000fe20003f05300 */
[----:B------:R2:W4:Y:S01]  /*6380*/  F2I.U32.TRUNC.NTZ R13, R0 ;  /* 0x00000000000d7305 */ /* 0x000522000020f000 */
[----:B------:R-:W2:Y:S01]  /*6390*/  LDC R15, c[0x0][0x148] ;  /* 0x00005200ff0f7b82 */ /* 0x000ea20000000800 */
[----:B0-----:R-:W-:-:S02]  /*63a0*/  SHF.R.U64 R12, R4, R6, R3 ;  /* 0x00000006040c7219 */ /* 0x001fc40000001203 */
[----:B------:R-:W-:-:S05]  /*63b0*/  SHF.R.U32.HI R3, RZ, R6, R3 ;  /* 0x00000006ff037219 */ /* 0x000fca0000011603 */
[----:B------:R-:W0:Y:S01]  /*63c0*/  LDC R20, c[0x0][0x600] ;  /* 0x00018000ff147b82 */ /* 0x000e220000000800 */
[-CC-:B-1----:R-:W-:Y:S02]  /*63d0*/  SHF.R.U64 R10, R12, R8.reuse, R3.reuse ;  /* 0x000000080c0a7219 */ /* 0x182fe40000001203 */
[----:B------:R-:W-:-:S05]  /*63e0*/  SHF.R.U32.HI R3, RZ, R8, R3 ;  /* 0x00000008ff037219 */ /* 0x000fca0000011603 */
[----:B------:R-:W1:Y:S01]  /*63f0*/  LDC R27, c[0x0][0x648] ;  /* 0x00019200ff1b7b82 */ /* 0x000e620000000800 */
[-C--:B---3--:R-:W-:Y:S02]  /*6400*/  SHF.L.U32 R4, R5, R26.reuse, RZ ;  /* 0x0000001a05047219 */ /* 0x088fe400000006ff */
[-CC-:B------:R-:W-:Y:S02]  /*6410*/  SHF.R.U64 R14, R10, R26.reuse, R3.reuse ;  /* 0x0000001a0a0e7219 */ /* 0x180fe40000001203 */
[----:B------:R-:W-:Y:S02]  /*6420*/  SHF.R.U32.HI R5, RZ, R26, R3 ;  /* 0x0000001aff057219 */ /* 0x000fe40000011603 */
[----:B------:R-:W-:Y:S01]  /*6430*/  LOP3.LUT R25, RZ, R4, RZ, 0x33, !PT ;  /* 0x00000004ff197212 */ /* 0x000fe200078e33ff */
[----:B------:R-:W3:Y:S01]  /*6440*/  LDC R30, c[0x0][0x638] ;  /* 0x00018e00ff1e7b82 */ /* 0x000ee20000000800 */
[----:B------:R-:W-:Y:S01]  /*6450*/  SHF.L.U32 R26, R7, R26, RZ ;  /* 0x0000001a071a7219 */ /* 0x000fe200000006ff */
[----:B------:R-:W-:-:S06]  /*6460*/  IMAD.MOV.U32 R4, RZ, RZ, R14 ;  /* 0x000000ffff047224 */ /* 0x000fcc00078e000e */
[----:B------:R-:W0:Y:S01]  /*6470*/  LDC R31, c[0x0][0x610] ;  /* 0x00018400ff1f7b82 */ /* 0x000e220000000800 */
[----:B----4-:R-:W-:Y:S05]  /*6480*/  @!P0 BRA `(.L_x_164) ;  /* 0x0000000000288947 */ /* 0x010fea0003800000 */
        /* <DEDUP_REMOVED lines=10> */
.L_x_164:
[----:B------:R-:W-:Y:S01]  /*6530*/  ISETP.NE.AND P0, PT, R2, 0x1, PT ;  /* 0x000000010200780c */ /* 0x000fe20003f05270 */
[----:B0-----:R-:W-:Y:S01]  /*6540*/  VIADD R7, R20, 0xffffffff ;  /* 0xffffffff14077836 */ /* 0x001fe20000000000 */
[----:B-12---:R-:W-:Y:S01]  /*6550*/  SHF.R.U64 R0, R4, R27, R5 ;  /* 0x0000001b04007219 */ /* 0x006fe20000001205 */
[----:B------:R-:W-:Y:S01]  /*6560*/  IMAD.MOV R13, RZ, RZ, -R13 ;  /* 0x000000ffff0d7224 */ /* 0x000fe200078e0a0d */
[----:B------:R-:W-:Y:S01]  /*6570*/  LOP3.LUT R5, R10, R25, RZ, 0xc0, !PT ;  /* 0x000000190a057212 */ /* 0x000fe200078ec0ff */
[----:B------:R-:W-:Y:S01]  /*6580*/  IMAD.MOV.U32 R4, RZ, RZ, 0x1 ;  /* 0x00000001ff047424 */ /* 0x000fe200078e00ff */
[----:B------:R-:W-:Y:S01]  /*6590*/  LOP3.LUT R12, R12, R7, RZ, 0xc0, !PT ;  /* 0x000000070c0c7212 */ /* 0x000fe200078ec0ff */
[----:B------:R-:W-:Y:S02]  /*65a0*/  IMAD.MOV R3, RZ, RZ, -R0 ;  /* 0x000000ffff037224 */ /* 0x000fe400078e0a00 */
[----:B------:R-:W-:Y:S02]  /*65b0*/  IMAD R0, R26, R0, R5 ;  /* 0x000000001a007224 */ /* 0x000fe400078e0205 */
[----:B---3--:R-:W-:-:S02]  /*65c0*/  IMAD R3, R3, R30, R14 ;  /* 0x0000001e03037224 */ /* 0x008fc400078e020e */
[----:B------:R-:W-:Y:S02]  /*65d0*/  @P0 IMAD R21, R15, R13, R24 ;  /* 0x0000000d0f150224 */ /* 0x000fe400078e0218 */
[----:B------:R-:W-:Y:S01]  /*65e0*/  IMAD R5, R3, R20, R12 ;  /* 0x0000001403057224 */ /* 0x000fe200078e020c */
[----:B------:R-:W-:Y:S01]  /*65f0*/  PRMT R3, R4, 0x7610, R3 ;  /* 0x0000761004037816 */ /* 0x000fe20000000003 */
[----:B------:R-:W-:-:S05]  /*6600*/  IMAD R0, R0, R31, R21 ;  /* 0x0000001f00007224 */ /* 0x000fca00078e0215 */
[----:B------:R-:W-:Y:S02]  /*6610*/  SEL R93, R5, R0, !P0 ;  /* 0x00000000055d7207 */ /* 0x000fe40004000000 */
[----:B------:R-:W-:-:S07]  /*6620*/  SEL R0, R0, R5, !P0 ;  /* 0x0000000500007207 */ /* 0x000fce0004000000 */
.L_x_162:
[----:B------:R-:W-:Y:S01]  /*6630*/  LOP3.LUT P0, RZ, R3, 0xff, RZ, 0xc0, !PT ;  /* 0x000000ff03ff7812 */ /* 0x000fe2000780c0ff */
[----:B------:R-:W-:-:S12]  /*6640*/  IMAD.MOV.U32 R92, RZ, RZ, R0 ;  /* 0x000000ffff5c7224 */ /* 0x000fd800078e0000 */
[----:B------:R-:W-:Y:S05]  /*6650*/  @P0 BRA `(.L_x_165) ;  /* 0xffffffac00240947 */ /* 0x000fea000383ffff */
[----:B------:R-:W-:Y:S05]  /*6660*/  EXIT ;  /* 0x000000000000794d */ /* 0x000fea0003800000 */
.L_x_8:
[----:B0-----:R-:W-:Y:S01]  /*6670*/  ULDC.64 UR4, c[0x0][0x650] ;  /* 0x0001940000047ab9 */ /* 0x001fe20000000a00 */
        /* <DEDUP_REMOVED lines=25> */
.L_x_167:
[----:B------:R-:W0:Y:S01]  /*6810*/  LDC.64 R28, c[0x0][0x640] ;  /* 0x00019000ff1c7b82 */ /* 0x000e220000000a00 */
[-CC-:B------:R-:W-:Y:S01]  /*6820*/  SHF.R.U64 R22, R12, R6.reuse, R13.reuse ;  /* 0x000000060c167219 */ /* 0x180fe2000000120d */
[----:B------:R-:W-:Y:S01]  /*6830*/  IMAD.MOV.U32 R30, RZ, RZ, 0x1 ;  /* 0x00000001ff1e7424 */ /* 0x000fe200078e00ff */
[----:B------:R-:W-:Y:S02]  /*6840*/  SHF.R.U32.HI R6, RZ, R6, R13 ;  /* 0x00000006ff067219 */ /* 0x000fe4000001160d */
        /* <DEDUP_REMOVED lines=8> */
[----:B------:R-:W-:Y:S01]  /*68d0*/  IMAD.IADD R9, R9, 0x1, R11 ;  /* 0x0000000109097824 */ /* 0x000fe200078e020b */
[----:B0-----:R-:W-:-:S04]  /*68e0*/  ISETP.NE.U32.AND P0, PT, R28, RZ, PT ;  /* 0x000000ff1c00720c */ /* 0x001fc80003f05070 */
[----:B------:R-:W-:Y:S02]  /*68f0*/  ISETP.NE.AND.EX P0, PT, R29, RZ, PT, P0 ;  /* 0x000000ff1d00720c */ /* 0x000fe40003f05300 */
[----:B------:R-:W0:Y:S01]  /*6900*/  LDC R20, c[0x0][0x600] ;  /* 0x00018000ff147b82 */ /* 0x000e220000000800 */
[-CC-:B-1----:R-:W-:Y:S01]  /*6910*/  SHF.R.U64 R14, R8, R10.reuse, R9.reuse ;  /* 0x0000000a080e7219 */ /* 0x182fe20000001209 */
[----:B------:R-:W-:Y:S01]  /*6920*/  IMAD.MOV.U32 R8, RZ, RZ, -0x1 ;  /* 0xffffffffff087424 */ /* 0x000fe200078e00ff */
[----:B------:R-:W-:-:S05]  /*6930*/  SHF.R.U32.HI R9, RZ, R10, R9 ;  /* 0x0000000aff097219 */ /* 0x000fca0000011609 */
[----:B------:R-:W1:Y:S01]  /*6940*/  LDC R24, c[0x0][0x648] ;  /* 0x00019200ff187b82 */ /* 0x000e620000000800 */
[-CC-:B--2---:R-:W-:Y:S02]  /*6950*/  SHF.R.U64 R23, R14, R12.reuse, R9.reuse ;  /* 0x0000000c0e177219 */ /* 0x184fe40000001209 */
[----:B------:R-:W-:-:S05]  /*6960*/  SHF.R.U32.HI R6, RZ, R12, R9 ;  /* 0x0000000cff067219 */ /* 0x000fca0000011609 */
[----:B------:R-:W2:Y:S01]  /*6970*/  LDC R26, c[0x0][0x638] ;  /* 0x00018e00ff1a7b82 */ /* 0x000ea20000000800 */
[-C--:B---3--:R-:W-:Y:S02]  /*6980*/  SHF.L.U32 R8, R8, R27.reuse, RZ ;  /* 0x0000001b08087219 */ /* 0x088fe400000006ff */
[-CC-:B------:R-:W-:Y:S02]  /*6990*/  SHF.R.U64 R25, R23, R27.reuse, R6.reuse ;  /* 0x0000001b17197219 */ /* 0x180fe40000001206 */
[----:B------:R-:W-:Y:S02]  /*69a0*/  LOP3.LUT R32, RZ, R8, RZ, 0x33, !PT ;  /* 0x00000008ff207212 */ /* 0x000fe400078e33ff */
[----:B------:R-:W-:Y:S01]  /*69b0*/  SHF.R.U32.HI R9, RZ, R27, R6 ;  /* 0x0000001bff097219 */ /* 0x000fe20000011606 */
[----:B------:R-:W3:Y:S01]  /*69c0*/  LDC R31, c[0x0][0x610] ;  /* 0x00018400ff1f7b82 */ /* 0x000ee20000000800 */
[----:B------:R-:W-:Y:S01]  /*69d0*/  IMAD.MOV.U32 R8, RZ, RZ, R25 ;  /* 0x000000ffff087224 */ /* 0x000fe200078e0019 */
[----:B------:R-:W-:Y:S06]  /*69e0*/  @!P0 BRA `(.L_x_168) ;  /* 0x0000000000288947 */ /* 0x000fec0003800000 */
        /* <DEDUP_REMOVED lines=10> */
.L_x_168:
[----:B------:R-:W-:Y:S02]  /*6a90*/  ISETP.NE.AND P0, PT, R2, 0x1, PT ;  /* 0x000000010200780c */ /* 0x000fe40003f05270 */
[----:B-1----:R-:W-:Y:S01]  /*6aa0*/  SHF.R.U64 R6, R8, R24, R9 ;  /* 0x0000001808067219 */ /* 0x002fe20000001209 */
[----:B0-----:R-:W-:Y:S01]  /*6ab0*/  VIADD R9, R20, 0xffffffff ;  /* 0xffffffff14097836 */ /* 0x001fe20000000000 */
[----:B------:R-:W-:Y:S02]  /*6ac0*/  SHF.L.U32 R30, R30, R27, RZ ;  /* 0x0000001b1e1e7219 */ /* 0x000fe400000006ff */
[----:B------:R-:W-:Y:S01]  /*6ad0*/  LOP3.LUT R5, R23, R32, RZ, 0xc0, !PT ;  /* 0x0000002017057212 */ /* 0x000fe200078ec0ff */
[----:B------:R-:W-:-:S04]  /*6ae0*/  IMAD.MOV R8, RZ, RZ, -R6 ;  /* 0x000000ffff087224 */ /* 0x000fc800078e0a06 */
[----:B------:R-:W-:Y:S01]  /*6af0*/  IMAD R6, R30, R6, R5 ;  /* 0x000000061e067224 */ /* 0x000fe200078e0205 */
[----:B------:R-:W-:Y:S01]  /*6b00*/  LOP3.LUT R5, R14, R9, RZ, 0xc0, !PT ;  /* 0x000000090e057212 */ /* 0x000fe200078ec0ff */
[----:B------:R-:W-:Y:S02]  /*6b10*/  @P0 IMAD R3, R7, R21, R4 ;  /* 0x0000001507030224 */ /* 0x000fe400078e0204 */
[----:B--2---:R-:W-:Y:S02]  /*6b20*/  IMAD R4, R8, R26, R25 ;  /* 0x0000001a08047224 */ /* 0x004fe400078e0219 */
[----:B---3--:R-:W-:Y:S02]  /*6b30*/  IMAD R3, R6, R31, R3 ;  /* 0x0000001f06037224 */ /* 0x008fe400078e0203 */
[----:B------:R-:W-:Y:S02]  /*6b40*/  IMAD R4, R4, R20, R5 ;  /* 0x0000001404047224 */ /* 0x000fe400078e0205 */
[----:B------:R-:W-:-:S02]  /*6b50*/  IMAD.MOV.U32 R8, RZ, RZ, 0x1 ;  /* 0x00000001ff087424 */ /* 0x000fc400078e00ff */
[----:B------:R-:W-:Y:S01]  /*6b60*/  IMAD.MOV.U32 R6, RZ, RZ, R22 ;  /* 0x000000ffff067224 */ /* 0x000fe200078e0016 */
[----:B------:R-:W-:Y:S02]  /*6b70*/  SEL R13, R4, R3, !P0 ;  /* 0x00000003040d7207 */ /* 0x000fe40004000000 */
[----:B------:R-:W-:-:S07]  /*6b80*/  SEL R20, R3, R4, !P0 ;  /* 0x0000000403147207 */ /* 0x000fce0004000000 */
.L_x_166:
[----:B------:R-:W-:-:S08]  /*6b90*/  NOP ;  /* 0x0000000000007918 */ /* 0x000fd00000000000 */
[----:B------:R-:W0:-:S00]  /*6ba0*/  USETMAXREG.DEALLOC.CTAPOOL 0x28 ;  /* 0x00000028000079c8 */ /* 0x000e0000080e0500 */
[----:B0-----:R-:W-:-:S13]  /*6bb0*/  ISETP.NE.AND P0, PT, R0, RZ, PT ;  /* 0x000000ff0000720c */ /* 0x001fda0003f05270 */
[----:B------:R-:W-:Y:S05]  /*6bc0*/  @P0 EXIT ;  /* 0x000000000000094d */ /* 0x000fea0003800000 */
[----:B------:R-:W-:Y:S01]  /*6bd0*/  LOP3.LUT P0, RZ, R8, 0xff, RZ, 0xc0, !PT ;  /* 0x000000ff08ff7812 */ /* 0x000fe2000780c0ff */
[----:B------:R-:W-:Y:S02]  /*6be0*/  IMAD.MOV.U32 R0, RZ, RZ, 0x1 ;  /* 0x00000001ff007424 */ /* 0x000fe400078e00ff */
[----:B------:R-:W-:-:S10]  /*6bf0*/  IMAD.MOV.U32 R3, RZ, RZ, RZ ;  /* 0x000000ffff037224 */ /* 0x000fd400078e00ff */
[----:B------:R-:W-:Y:S05]  /*6c00*/  @!P0 BRA `(.L_x_169) ;  /* 0x0000000c00448947 */ /* 0x000fea0003800000 */
[----:B------:R-:W0:Y:S01]  /*6c10*/  LDC R0, c[0x0][0x28c] ;  /* 0x0000a300ff007b82 */ /* 0x000e220000000800 */
[----:B------:R-:W-:Y:S01]  /*6c20*/  ULDC UR5, c[0x0][0x658] ;  /* 0x0001960000057ab9 */ /* 0x000fe20000000800 */
[----:B------:R-:W-:Y:S01]  /*6c30*/  UMOV UR7, 0xffffffff ;  /* 0xffffffff00077882 */ /* 0x000fe20000000000 */
[----:B------:R-:W-:Y:S01]  /*6c40*/  ULDC UR6, c[0x0][0xc] ;  /* 0x0000030000067ab9 */ /* 0x000fe20000000800 */
[----:B------:R-:W-:Y:S01]  /*6c50*/  USHF.L.U32 UR8, UR7, UR5, URZ ;  /* 0x0000000507087299 */ /* 0x000fe2000800063f */
[----:B------:R-:W-:Y:S01]  /*6c60*/  BSSY B0, `(.L_x_169) ;  /* 0x00000cb000007945 */ /* 0x000fe20003800000 */
[----:B------:R-:W-:Y:S01]  /*6c70*/  UMOV UR9, 0x1 ;  /* 0x0000000100097882 */ /* 0x000fe20000000000 */
[----:B------:R-:W-:Y:S01]  /*6c80*/  ULDC UR7, c[0x0][0x10] ;  /* 0x0000040000077ab9 */ /* 0x000fe20000000800 */
[----:B------:R-:W1:Y:S01]  /*6c90*/  S2UR UR10, SR_CgaCtaId ;  /* 0x00000000000a79c3 */ /* 0x000e620000008800 */
[----:B------:R-:W-:Y:S01]  /*6ca0*/  UIMAD.WIDE.U32 UR6, UR6, UR7, URZ ;  /* 0x00000007060672a5 */ /* 0x000fe2000f8e003f */
[----:B------:R-:W-:Y:S01]  /*6cb0*/  IMAD.MOV.U32 R9, RZ, RZ, 0x1 ;  /* 0x00000001ff097424 */ /* 0x000fe200078e00ff */
[----:B------:R-:W-:Y:S01]  /*6cc0*/  USHF.L.U32 UR18, UR9, UR5, URZ ;  /* 0x0000000509127299 */ /* 0x000fe2000800063f */
[----:B------:R-:W-:Y:S01]  /*6cd0*/  LOP3.LUT R8, R19, 0x2, RZ, 0xfc, !PT ;  /* 0x0000000213087812 */ /* 0x000fe200078efcff */
[----:B------:R-:W-:Y:S01]  /*6ce0*/  ULDC UR4, c[0x0][0x600] ;  /* 0x0001800000047ab9 */ /* 0x000fe20000000800 */
[----:B------:R-:W-:Y:S01]  /*6cf0*/  ULDC UR5, c[0x0][0x14] ;  /* 0x0000050000057ab9 */ /* 0x000fe20000000800 */
[----:B------:R-:W-:-:S02]  /*6d00*/  UIADD3 UR4, UR4, -0x1, URZ ;  /* 0xffffffff04047890 */ /* 0x000fc4000fffe03f */
[----:B------:R-:W-:Y:S02]  /*6d10*/  UIMAD.WIDE.U32 UR22, UR6, UR5, URZ ;  /* 0x00000005061672a5 */ /* 0x000fe4000f8e003f */
[----:B------:R-:W-:Y:S02]  /*6d20*/  UIMAD UR13, UR7, UR5, URZ ;  /* 0x00000005070d72a4 */ /* 0x000fe4000f8e023f */
[----:B------:R-:W-:Y:S02]  /*6d30*/  ULOP3.LUT UR17, URZ, UR8, URZ, 0x33, !UPT ;  /* 0x000000083f117292 */ /* 0x000fe4000f8e333f */
[----:B------:R-:W-:Y:S01]  /*6d40*/  UIADD3 UR13, UR23, UR13, URZ ;  /* 0x0000000d170d7290 */ /* 0x000fe2000fffe03f */
[----:B0-----:R-:W-:Y:S01]  /*6d50*/  VIADD R0, R0, 0x1f ;  /* 0x0000001f00007836 */ /* 0x001fe20000000000 */
[----:B------:R-:W-:-:S04]  /*6d60*/  ULDC.64 UR24, c[0x0][0x198] ;  /* 0x0000660000187ab9 */ /* 0x000fc80000000a00 */
[----:B------:R-:W-:Y:S01]  /*6d70*/  SHF.R.S32.HI R3, RZ, 0x1f, R0 ;  /* 0x0000001fff037819 */ /* 0x000fe20000011400 */
[----:B-1----:R-:W-:-:S03]  /*6d80*/  IMAD.U32 R11, RZ, RZ, UR10 ;  /* 0x0000000aff0b7e24 */ /* 0x002fc6000f8e00ff */
[----:B------:R-:W-:Y:S01]  /*6d90*/  LEA.HI R3, R3, R0, RZ, 0x5 ;  /* 0x0000000003037211 */ /* 0x000fe200078f28ff */
[----:B------:R-:W-:-:S03]  /*6da0*/  IMAD.MOV.U32 R0, RZ, RZ, 0x1 ;  /* 0x00000001ff007424 */ /* 0x000fc600078e00ff */
[----:B------:R-:W-:Y:S01]  /*6db0*/  SHF.R.S32.HI R10, RZ, 0x5, R3 ;  /* 0x00000005ff0a7819 */ /* 0x000fe20000011403 */
[----:B------:R-:W-:-:S04]  /*6dc0*/  IMAD.MOV.U32 R3, RZ, RZ, RZ ;  /* 0x000000ffff037224 */ /* 0x000fc800078e00ff */
[----:B------:R-:W-:-:S07]  /*6dd0*/  VIADD R12, R10, 0x1 ;  /* 0x000000010a0c7836 */ /* 0x000fce0000000000 */
.L_x_180:
[----:B------:R-:W-:-:S03]  /*6de0*/  UMOV UR5, 0xffffffff ;  /* 0xffffffff00057882 */ /* 0x000fc60000000000 */
[----:B------:R-:W-:Y:S05]  /*6df0*/  BRA.DIV UR5, `(.L_x_170) ;  /* 0x0000001605187947 */ /* 0x000fea000b800000 */
[----:B------:R-:W-:-:S13]  /*6e00*/  ELECT P6, URZ, PT ;  /* 0x00000000003f782f */ /* 0x000fda00038c0000 */
.L_x_201:
[----:B------:R-:W0:Y:S01]  /*6e10*/  LDC R4, c[0x0][0x28c] ;  /* 0x0000a300ff047b82 */ /* 0x000e220000000800 */
[----:B------:R-:W-:Y:S01]  /*6e20*/  BSSY B1, `(.L_x_171) ;  /* 0x000003b000017945 */ /* 0x000fe20003800000 */
[----:B0-----:R-:W-:-:S13]  /*6e30*/  ISETP.LT.OR P6, PT, R4, 0x1, !P6 ;  /* 0x000000010400780c */ /* 0x001fda00077c1670 */
[----:B------:R-:W-:Y:S05]  /*6e40*/  @P6 BRA `(.L_x_172) ;  /* 0x0000000000e06947 */ /* 0x000fea0003800000 */
[----:B------:R-:W-:Y:S02]  /*6e50*/  IMAD R20, R20, 0x8, R11 ;  /* 0x0000000814147824 */ /* 0x000fe400078e020b */
[----:B------:R-:W-:Y:S02]  /*6e60*/  IMAD.SHL.U32 R15, R13, 0x80, RZ ;  /* 0x000000800d0f7824 */ /* 0x000fe400078e00ff */
[----:B------:R-:W-:Y:S02]  /*6e70*/  IMAD.MOV.U32 R22, RZ, RZ, RZ ;  /* 0x000000ffff167224 */ /* 0x000fe400078e00ff */
[----:B------:R-:W-:Y:S02]  /*6e80*/  IMAD.MOV.U32 R4, RZ, RZ, R12 ;  /* 0x000000ffff047224 */ /* 0x000fe400078e000c */
[----:B------:R-:W-:Y:S02]  /*6e90*/  IMAD.MOV.U32 R5, RZ, RZ, R0 ;  /* 0x000000ffff057224 */ /* 0x000fe400078e0000 */
[----:B------:R-:W-:-:S02]  /*6ea0*/  IMAD.MOV.U32 R14, RZ, RZ, R3 ;  /* 0x000000ffff0e7224 */ /* 0x000fc400078e0003 */
[----:B------:R-:W-:-:S07]  /*6eb0*/  IMAD.SHL.U32 R21, R20, 0x10, RZ ;  /* 0x0000001014157824 */ /* 0x000fce00078e00ff */
.L_x_175:
[----:B------:R-:W0:Y:S01]  /*6ec0*/  S2UR UR5, SR_CgaCtaId ;  /* 0x00000000000579c3 */ /* 0x000e220000008800 */
[----:B------:R-:W-:Y:S02]  /*6ed0*/  MOV R20, 0x400 ;  /* 0x0000040000147802 */ /* 0x000fe40000000f00 */
[----:B------:R-:W-:Y:S02]  /*6ee0*/  SHF.L.U32 R7, R5, 0x1f, RZ ;  /* 0x0000001f05077819 */ /* 0x000fe400000006ff */
[----:B------:R-:W-:-:S13]  /*6ef0*/  LOP3.LUT P1, RZ, R18, 0x7f, RZ, 0xc0, !PT ;  /* 0x0000007f12ff7812 */ /* 0x000fda000782c0ff */
[----:B------:R-:W1:Y:S01]  /*6f00*/  @!P1 LDC R13, c[0x0][0x500] ;  /* 0x00014000ff0d9b82 */ /* 0x000e620000000800 */
[----:B0-----:R-:W-:-:S05]  /*6f10*/  IMAD.U32 R11, RZ, RZ, UR5 ;  /* 0x00000005ff0b7e24 */ /* 0x001fca000f8e00ff */
[----:B------:R-:W-:-:S05]  /*6f20*/  LEA R23, R11, R20, 0x18 ;  /* 0x000000140b177211 */ /* 0x000fca00078ec0ff */
[----:B------:R-:W-:-:S04]  /*6f30*/  IMAD R20, R14, 0x8, R23 ;  /* 0x000000080e147824 */ /* 0x000fc800078e0217 */
[----:B------:R-:W0:Y:S02]  /*6f40*/  SYNCS.PHASECHK.TRANS64.TRYWAIT P0, [R20+URZ+0x70], R7 ;  /* 0x00007007140075a7 */ /* 0x000e24000800017f */
[----:B01----:R-:W-:Y:S05]  /*6f50*/  @!P0 BRA `(.L_x_173) ;  /* 0x0000001000e08947 */ /* 0x003fea0003800000 */
.L_x_202:
[----:B0-----:R-:W-:Y:S01]  /*6f60*/  PRMT R7, R8, 0x9910, RZ ;  /* 0x0000991008077816 */ /* 0x001fe200000000ff */
[----:B------:R0:W-:Y:S03]  /*6f70*/  @!P1 SYNCS.ARRIVE.TRANS64 RZ, [R20+URZ], R13 ;  /* 0x0000000d14ff99a7 */ /* 0x0001e6000800003f */
[----:B------:R-:W-:-:S13]  /*6f80*/  ISETP.NE.AND P0, PT, R7, 0x2, PT ;  /* 0x000000020700780c */ /* 0x000fda0003f05270 */
[----:B0-----:R-:W-:Y:S05]  /*6f90*/  @P0 BRA `(.L_x_174) ;  /* 0x0000000000040947 */ /* 0x001fea0003800000 */
[----:B------:R-:W-:Y:S01]  /*6fa0*/  BPT.TRAP 0x1 ;  /* 0x000000040000795c */ /* 0x000fe20000300000 */
.L_x_174:
[----:B------:R-:W-:Y:S01]  /*6fb0*/  IMAD R7, R14, 0x8, R11 ;  /* 0x000000080e077824 */ /* 0x000fe200078e020b */
[----:B------:R-:W-:Y:S01]  /*6fc0*/  R2UR UR9, R20 ;  /* 0x00000000140972ca */ /* 0x000fe200000e0000 */
[----:B------:R-:W-:Y:S01]  /*6fd0*/  VIADD R4, R4, 0xffffffff ;  /* 0xffffffff04047836 */ /* 0x000fe20000000000 */
[----:B------:R-:W-:Y:S01]  /*6fe0*/  UIADD3 UR6, UP0, UR24, 0xf0, URZ ;  /* 0x000000f018067890 */ /* 0x000fe2000ff1e03f */
[----:B------:R-:W-:Y:S01]  /*6ff0*/  IMAD.SHL.U32 R7, R7, 0x200, RZ ;  /* 0x0000020007077824 */ /* 0x000fe200078e00ff */
[----:B------:R-:W-:Y:S01]  /*7000*/  R2UR UR11, R21 ;  /* 0x00000000150b72ca */ /* 0x000fe200000e0000 */
[----:B------:R-:W-:Y:S01]  /*7010*/  UIADD3 UR26, UP1, UR24, 0x1f0, URZ ;  /* 0x000001f0181a7890 */ /* 0x000fe2000ff3e03f */
[----:B------:R-:W-:Y:S01]  /*7020*/  R2UR UR10, R22 ;  /* 0x00000000160a72ca */ /* 0x000fe200000e0000 */
[--C-:B------:R-:W-:Y:S01]  /*7030*/  IMAD R7, R7, 0x2, R23.reuse ;  /* 0x0000000207077824 */ /* 0x100fe200078e0217 */
[----:B------:R-:W-:Y:S01]  /*7040*/  R2UR UR12, R6 ;  /* 0x00000000060c72ca */ /* 0x000fe200000e0000 */
[C---:B------:R-:W-:Y:S01]  /*7050*/  IMAD R23, R14.reuse, 0x2000, R23 ;  /* 0x000020000e177824 */ /* 0x040fe200078e0217 */
[----:B------:R-:W-:Y:S01]  /*7060*/  R2UR UR19, R15 ;  /* 0x000000000f1372ca */ /* 0x000fe200000e0000 */
[----:B------:R-:W-:Y:S01]  /*7070*/  UIADD3.X UR7, URZ, UR25, URZ, UP0, !UPT ;  /* 0x000000193f077290 */ /* 0x000fe200087fe43f */
[----:B------:R-:W-:Y:S01]  /*7080*/  R2UR UR5, R7 ;  /* 0x00000000070572ca */ /* 0x000fe200000e0000 */
[----:B------:R-:W-:Y:S01]  /*7090*/  VIADD R14, R14, 0x1 ;  /* 0x000000010e0e7836 */ /* 0x000fe20000000000 */
[----:B------:R-:W-:Y:S01]  /*70a0*/  R2UR UR8, R23 ;  /* 0x00000000170872ca */ /* 0x000fe200000e0000 */
[----:B------:R-:W-:Y:S01]  /*70b0*/  UIADD3.X UR27, URZ, UR25, URZ, UP1, !UPT ;  /* 0x000000193f1b7290 */ /* 0x000fe20008ffe43f */
[----:B------:R-:W-:Y:S01]  /*70c0*/  ISETP.GT.AND P1, PT, R4, 0x1, PT ;  /* 0x000000010400780c */ /* 0x000fe20003f24270 */
[----:B------:R-:W-:Y:S01]  /*70d0*/  UMOV UR20, 0xff0000 ;  /* 0x00ff000000147882 */ /* 0x000fe20000000000 */
[----:B------:R-:W-:Y:S01]  /*70e0*/  UMOV UR14, 0x0 ;  /* 0x00000000000e7882 */ /* 0x000fe20000000000 */
[----:B------:R-:W-:Y:S01]  /*70f0*/  UMOV UR15, 0x10000000 ;  /* 0x10000000000f7882 */ /* 0x000fe20000000000 */
[----:B------:R-:W-:Y:S01]  /*7100*/  ISETP.NE.AND P0, PT, R14, 0xe, PT ;  /* 0x0000000e0e00780c */ /* 0x000fe20003f05270 */
[----:B------:R-:W-:-:S03]  /*7110*/  VIADD R22, R22, 0x20 ;  /* 0x0000002016167836 */ /* 0x000fc60000000000 */
[----:B------:R-:W-:Y:S01]  /*7120*/  SEL R20, RZ, 0x1, P0 ;  /* 0x00000001ff147807 */ /* 0x000fe20000000000 */
[----:B------:R-:W-:Y:S01]  /*7130*/  UIADD3 UR5, UR5, 0x200, URZ ;  /* 0x0000020005057890 */ /* 0x000fe2000fffe03f */
[----:B------:R-:W-:Y:S01]  /*7140*/  SEL R14, R14, RZ, P0 ;  /* 0x000000ff0e0e7207 */ /* 0x000fe20000000000 */
[----:B------:R-:W-:Y:S01]  /*7150*/  UIADD3 UR16, UR8, 0x1c200, URZ ;  /* 0x0001c20008107890 */ /* 0x000fe2000fffe03f */
[----:B------:R-:W-:-:S04]  /*7160*/  LOP3.LUT R5, R5, R20, RZ, 0x3c, !PT ;  /* 0x0000001405057212 */ /* 0x000fc800078e3cff */
[----:B------:R-:W-:Y:S02]  /*7170*/  UMOV UR8, UR5 ;  /* 0x0000000500087c82 */ /* 0x000fe40008000000 */
[----:B------:R0:W-:Y:S02]  /*7180*/  UTMALDG.3D.MULTICAST [UR8], [UR6], UR20, desc[UR14] ;  /* 0x00000e08060073b4 */ /* 0x0001e40008011814 */
[----:B0-----:R-:W-:Y:S01]  /*7190*/  UMOV UR8, UR16 ;  /* 0x0000001000087c82 */ /* 0x001fe20008000000 */
[----:B------:R-:W-:Y:S02]  /*71a0*/  UMOV UR11, UR19 ;  /* 0x00000013000b7c82 */ /* 0x000fe40008000000 */
[----:B------:R0:W-:Y:S02]  /*71b0*/  UTMALDG.3D [UR8], [UR26], desc[UR14] ;  /* 0x00000e081a0075b4 */ /* 0x0001e40008011000 */
[----:B0-----:R-:W-:Y:S05]  /*71c0*/  @P1 BRA `(.L_x_175) ;  /* 0xfffffffc003c1947 */ /* 0x001fea000383ffff */
.L_x_172:
[----:B------:R-:W-:Y:S05]  /*71d0*/  BSYNC B1 ;  /* 0x0000000000017941 */ /* 0x000fea0003800000 */
.L_x_171:
[----:B------:R-:W-:Y:S01]  /*71e0*/  LOP3.LUT P1, RZ, R9, 0xff, RZ, 0xc0, !PT ;  /* 0x000000ff09ff7812 */ /* 0x000fe2000782c0ff */
[C---:B------:R-:W-:Y:S01]  /*71f0*/  IMAD.IADD R6, R10.reuse, 0x1, R3 ;  /* 0x000000010a067824 */ /* 0x040fe200078e0203 */
[----:B------:R-:W-:Y:S01]  /*7200*/  ULDC.64 UR6, c[0x0][0x650] ;  /* 0x0001940000067ab9 */ /* 0x000fe20000000a00 */
[----:B------:R-:W-:Y:S01]  /*7210*/  ISETP.GE.U32.AND P2, PT, R10, 0xe, PT ;  /* 0x0000000e0a00780c */ /* 0x000fe20003f46070 */
[----:B------:R-:W-:Y:S01]  /*7220*/  BSSY B1, `(.L_x_176) ;  /* 0x000006c000017945 */ /* 0x000fe20003800000 */
[----:B------:R-:W-:Y:S01]  /*7230*/  IMAD.MOV.U32 R20, RZ, RZ, -0x1 ;  /* 0xffffffffff147424 */ /* 0x000fe200078e00ff */
[----:B------:R-:W-:Y:S01]  /*7240*/  ISETP.GT.U32.AND P0, PT, R6, 0xd, PT ;  /* 0x0000000d0600780c */ /* 0x000fe20003f04070 */
[----:B------:R-:W-:Y:S01]  /*7250*/  IMAD.MOV.U32 R13, RZ, RZ, -0x1 ;  /* 0xffffffffff0d7424 */ /* 0x000fe200078e00ff */
[----:B------:R-:W-:Y:S02]  /*7260*/  SHF.R.U32.HI R4, RZ, 0x1, R6 ;  /* 0x00000001ff047819 */ /* 0x000fe40000011606 */
[----:B------:R-:W-:-:S02]  /*7270*/  ISETP.LT.U32.AND P0, PT, R10, 0xe, P0 ;  /* 0x0000000e0a00780c */ /* 0x000fc40000701070 */
[----:B------:R-:W-:Y:S01]  /*7280*/  PRMT R9, RZ, 0x7610, R9 ;  /* 0x00007610ff097816 */ /* 0x000fe20000000009 */
[----:B------:R-:W0:Y:S01]  /*7290*/  @P1 S2R R11, SR_CgaCtaId ;  /* 0x00000000000b1919 */ /* 0x000e220000008800 */
[----:B------:R-:W-:Y:S01]  /*72a0*/  @P1 MOV R14, 0x400 ;  /* 0x00000400000e1802 */ /* 0x000fe20000000f00 */
[----:B------:R-:W-:Y:S01]  /*72b0*/  IMAD.WIDE.U32 R4, R4, -0x6db6db6d, RZ ;  /* 0x9249249304047825 */ /* 0x000fe200078e00ff */
[----:B------:R-:W-:-:S04]  /*72c0*/  SEL R3, RZ, 0x1, !P0 ;  /* 0x00000001ff037807 */ /* 0x000fc80004000000 */
[----:B------:R-:W-:Y:S02]  /*72d0*/  SHF.R.U32.HI R5, RZ, 0x2, R5 ;  /* 0x00000002ff057819 */ /* 0x000fe40000011605 */
[----:B------:R-:W-:Y:S02]  /*72e0*/  LOP3.LUT R0, R0, R3, RZ, 0x3c, !PT ;  /* 0x0000000300007212 */ /* 0x000fe400078e3cff */
[----:B------:R-:W-:Y:S01]  /*72f0*/  PRMT R4, RZ, 0x7610, R4 ;  /* 0x00007610ff047816 */ /* 0x000fe20000000004 */
[----:B------:R-:W-:Y:S01]  /*7300*/  IMAD R3, R5, -0xe, R6 ;  /* 0xfffffff205037824 */ /* 0x000fe200078e0206 */
[----:B------:R-:W-:Y:S01]  /*7310*/  @P2 LOP3.LUT R0, R0, 0x1, R5, 0x78, !PT ;  /* 0x0000000100002812 */ /* 0x000fe200078e7805 */
[----:B------:R-:W-:Y:S01]  /*7320*/  IMAD.MOV.U32 R6, RZ, RZ, -0x1 ;  /* 0xffffffffff067424 */ /* 0x000fe200078e00ff */
[----:B0-----:R-:W-:-:S04]  /*7330*/  @P1 LEA R14, R11, R14, 0x18 ;  /* 0x0000000e0b0e1211 */ /* 0x001fc800078ec0ff */
[----:B------:R0:W-:Y:S01]  /*7340*/  @P1 SYNCS.ARRIVE.TRANS64.A1T0 RZ, [R14+URZ+0xf8], RZ ;  /* 0x0000f8ff0eff19a7 */ /* 0x0001e2000810003f */
[----:B------:R-:W-:-:S04]  /*7350*/  IADD3 R16, P1, R16, UR22, RZ ;  /* 0x0000001610107c10 */ /* 0x000fc8000ff3e0ff */
[----:B------:R-:W-:Y:S02]  /*7360*/  IADD3.X R17, R17, UR13, RZ, P1, !PT ;  /* 0x0000000d11117c10 */ /* 0x000fe40008ffe4ff */
[----:B------:R-:W-:-:S04]  /*7370*/  ISETP.GE.U32.AND P0, PT, R16, UR6, PT ;  /* 0x0000000610007c0c */ /* 0x000fc8000bf06070 */
[----:B------:R-:W-:-:S13]  /*7380*/  ISETP.GE.U32.AND.EX P0, PT, R17, UR7, PT, P0 ;  /* 0x0000000711007c0c */ /* 0x000fda000bf06100 */
[----:B0-----:R-:W-:Y:S05]  /*7390*/  @P0 BRA `(.L_x_177) ;  /* 0x0000000400500947 */ /* 0x001fea0003800000 */
[----:B------:R-:W0:Y:S01]  /*73a0*/  S2R R15, SR_CTAID.X ;  /* 0x00000000000f7919 */ /* 0x000e220000002500 */
[----:B------:R-:W-:Y:S01]  /*73b0*/  ULDC.64 UR6, c[0x0][0x628] ;  /* 0x00018a0000067ab9 */ /* 0x000fe20000000a00 */
[----:B------:R-:W1:Y:S01]  /*73c0*/  LDC R20, c[0x0][0x144] ;  /* 0x00005100ff147b82 */ /* 0x000e620000000800 */
[----:B------:R-:W-:Y:S01]  /*73d0*/  ISETP.NE.U32.AND P0, PT, RZ, UR6, PT ;  /* 0x00000006ff007c0c */ /* 0x000fe2000bf05070 */
[----:B------:R-:W2:Y:S01]  /*73e0*/  S2R R13, SR_CTAID.Y ;  /* 0x00000000000d7919 */ /* 0x000ea20000002600 */
[----:B------:R-:W-:Y:S01]  /*73f0*/  ULDC UR8, c[0x0][0x630] ;  /* 0x00018c0000087ab9 */ /* 0x000fe20000000800 */
[----:B------:R-:W-:Y:S01]  /*7400*/  ULDC UR9, c[0x0][0x150] ;  /* 0x0000540000097ab9 */ /* 0x000fe20000000800 */
[----:B------:R-:W-:Y:S01]  /*7410*/  ISETP.NE.AND.EX P0, PT, RZ, UR7, PT, P0 ;  /* 0x00000007ff007c0c */ /* 0x000fe2000bf05300 */
[----:B------:R-:W-:Y:S02]  /*7420*/  IMAD.MOV.U32 R4, RZ, RZ, R16 ;  /* 0x000000ffff047224 */ /* 0x000fe400078e0010 */
[----:B------:R-:W-:Y:S01]  /*7430*/  IMAD.MOV.U32 R5, RZ, RZ, R17 ;  /* 0x000000ffff057224 */ /* 0x000fe200078e0011 */
[----:B0-----:R-:W-:-:S09]  /*7440*/  I2FP.F32.U32 R22, R15 ;  /* 0x0000000f00167245 */ /* 0x001fd20000201000 */
[----:B------:R-:W-:Y:S05]  /*7450*/  @!P0 BRA `(.L_x_178) ;  /* 0x0000000000288947 */ /* 0x000fea0003800000 */
[----:B------:R-:W-:Y:S02]  /*7460*/  ULDC UR5, c[0x0][0x634] ;  /* 0x00018d0000057ab9 */ /* 0x000fe40000000800 */
[----:B------:R-:W-:-:S05]  /*7470*/  IADD3 R5, P0, R16, UR5, RZ ;  /* 0x0000000510057c10 */ /* 0x000fca000ff1e0ff */
[----:B------:R-:W-:-:S04]  /*7480*/  IMAD.X R21, RZ, RZ, R17, P0 ;  /* 0x000000ffff157224 */ /* 0x000fc800000e0611 */
[----:B------:R-:W-:-:S04]  /*7490*/  IMAD.WIDE.U32 R6, R21, UR6, RZ ;  /* 0x0000000615067c25 */ /* 0x000fc8000f8e00ff */
[----:B------:R-:W-:-:S04]  /*74a0*/  IMAD.WIDE.U32 R6, P0, R5, UR7, R6 ;  /* 0x0000000705067c25 */ /* 0x000fc8000f800006 */
[----:B------:R-:W-:-:S04]  /*74b0*/  IMAD.WIDE.U32 R4, R5, UR6, RZ ;  /* 0x0000000605047c25 */ /* 0x000fc8000f8e00ff */
[----:B------:R-:W-:Y:S01]  /*74c0*/  IMAD.MOV.U32 R4, RZ, RZ, R7 ;  /* 0x000000ffff047224 */ /* 0x000fe200078e0007 */
[----:B------:R-:W-:Y:S01]  /*74d0*/  IADD3 RZ, P1, R5, R6, RZ ;  /* 0x0000000605ff7210 */ /* 0x000fe20007f3e0ff */
[----:B------:R-:W-:-:S04]  /*74e0*/  IMAD.X R5, RZ, RZ, RZ, P0 ;  /* 0x000000ffff057224 */ /* 0x000fc800000e06ff */
[----:B------:R-:W-:-:S08]  /*74f0*/  IMAD.WIDE.U32.X R4, R21, UR7, R4, P1 ;  /* 0x0000000715047c25 */ /* 0x000fd000088e0404 */
.L_x_178:
[----:B------:R-:W-:Y:S01]  /*7500*/  FMUL R22, R22, UR9 ;  /* 0x0000000916167c20 */ /* 0x000fe20008400000 */
[--C-:B------:R-:W-:Y:S01]  /*7510*/  SHF.R.U64 R14, R4, UR8, R5.reuse ;  /* 0x00000008040e7c19 */ /* 0x100fe20008001205 */
[----:B------:R-:W-:Y:S01]  /*7520*/  ULDC.64 UR6, c[0x0][0x620] ;  /* 0x0001880000067ab9 */ /* 0x000fe20000000a00 */
[----:B------:R-:W-:Y:S01]  /*7530*/  SHF.R.U32.HI R4, RZ, UR8, R5 ;  /* 0x00000008ff047c19 */ /* 0x000fe20008011605 */
[----:B------:R-:W-:Y:S01]  /*7540*/  ULDC.64 UR8, c[0x0][0x640] ;  /* 0x0001900000087ab9 */ /* 0x000fe20000000a00 */
[----:B------:R-:W-:Y:S01]  /*7550*/  IADD3 R5, P0, RZ, -R14, RZ ;  /* 0x8000000eff057210 */ /* 0x000fe20007f1e0ff */
[----:B------:R-:W0:Y:S01]  /*7560*/  F2I.U32.TRUNC.NTZ R22, R22 ;  /* 0x0000001600167305 */ /* 0x000e22000020f000 */
[----:B------:R-:W-:-:S03]  /*7570*/  ULDC UR5, c[0x0][0x618] ;  /* 0x0001860000057ab9 */ /* 0x000fc60000000800 */
[----:B------:R-:W-:Y:S01]  /*7580*/  IMAD.X R4, RZ, RZ, ~R4, P0 ;  /* 0x000000ffff047224 */ /* 0x000fe200000e0e04 */
[----:B------:R-:W-:-:S03]  /*7590*/  ISETP.NE.U32.AND P0, PT, RZ, UR8, PT ;  /* 0x00000008ff007c0c */ /* 0x000fc6000bf05070 */
[----:B------:R-:W-:Y:S01]  /*75a0*/  IMAD R4, R4, UR6, RZ ;  /* 0x0000000604047c24 */ /* 0x000fe2000f8e02ff */
[----:B------:R-:W-:-:S03]  /*75b0*/  ISETP.NE.AND.EX P0, PT, RZ, UR9, PT, P0 ;  /* 0x00000009ff007c0c */ /* 0x000fc6000bf05300 */
[C---:B------:R-:W-:Y:S02]  /*75c0*/  IMAD R7, R5.reuse, UR7, R4 ;  /* 0x0000000705077c24 */ /* 0x040fe4000f8e0204 */
[----:B------:R-:W-:Y:S01]  /*75d0*/  IMAD.WIDE.U32 R4, R5, UR6, R16 ;  /* 0x0000000605047c25 */ /* 0x000fe2000f8e0010 */
[----:B------:R-:W-:-:S03]  /*75e0*/  ULDC UR6, c[0x0][0x154] ;  /* 0x0000550000067ab9 */ /* 0x000fc60000000800 */
[----:B0-----:R-:W-:Y:S02]  /*75f0*/  IMAD.MOV R6, RZ, RZ, -R22 ;  /* 0x000000ffff067224 */ /* 0x001fe400078e0a16 */
[----:B------:R-:W-:Y:S02]  /*7600*/  IMAD.IADD R5, R5, 0x1, R7 ;  /* 0x0000000105057824 */ /* 0x000fe400078e0207 */
[----:B-1----:R-:W-:Y:S01]  /*7610*/  IMAD R15, R20, R6, R15 ;  /* 0x00000006140f7224 */ /* 0x002fe200078e020f */
[----:B--2---:R-:W-:Y:S01]  /*7620*/  I2FP.F32.U32 R6, R13 ;  /* 0x0000000d00067245 */ /* 0x004fe20000201000 */
[----:B------:R-:W0:Y:S01]  /*7630*/  LDC R20, c[0x0][0x148] ;  /* 0x00005200ff147b82 */ /* 0x000e220000000800 */
[--C-:B------:R-:W-:Y:S02]  /*7640*/  SHF.R.U64 R21, R4, UR5, R5.reuse ;  /* 0x0000000504157c19 */ /* 0x100fe40008001205 */
[----:B------:R-:W-:Y:S01]  /*7650*/  SHF.R.U32.HI R4, RZ, UR5, R5 ;  /* 0x00000005ff047c19 */ /* 0x000fe20008011605 */
[----:B------:R-:W-:Y:S01]  /*7660*/  FMUL R6, R6, UR6 ;  /* 0x0000000606067c20 */ /* 0x000fe20008400000 */
[----:B------:R-:W-:-:S02]  /*7670*/  ULDC UR5, c[0x0][0x608] ;  /* 0x0001820000057ab9 */ /* 0x000fc40000000800 */
[--C-:B------:R-:W-:Y:S01]  /*7680*/  SHF.R.U64 R23, R21, UR5, R4.reuse ;  /* 0x0000000515177c19 */ /* 0x100fe20008001204 */
[----:B------:R1:W2:Y:S01]  /*7690*/  F2I.U32.TRUNC.NTZ R24, R6 ;  /* 0x0000000600187305 */ /* 0x0002a2000020f000 */
[----:B------:R-:W-:Y:S01]  /*76a0*/  SHF.R.U32.HI R4, RZ, UR5, R4 ;  /* 0x00000005ff047c19 */ /* 0x000fe20008011604 */
[----:B------:R-:W-:-:S03]  /*76b0*/  ULDC UR5, c[0x0][0x658] ;  /* 0x0001960000057ab9 */ /* 0x000fc60000000800 */
[--C-:B------:R-:W-:Y:S02]  /*76c0*/  SHF.R.U64 R22, R23, UR5, R4.reuse ;  /* 0x0000000517167c19 */ /* 0x100fe40008001204 */
[----:B------:R-:W-:-:S03]  /*76d0*/  SHF.R.U32.HI R25, RZ, UR5, R4 ;  /* 0x00000005ff197c19 */ /* 0x000fc60008011604 */
[----:B------:R-:W-:Y:S02]  /*76e0*/  IMAD.MOV.U32 R4, RZ, RZ, R22 ;  /* 0x000000ffff047224 */ /* 0x000fe400078e0016 */
[----:B------:R-:W-:Y:S01]  /*76f0*/  IMAD.MOV.U32 R5, RZ, RZ, R25 ;  /* 0x000000ffff057224 */ /* 0x000fe200078e0019 */
[----:B-1----:R-:W-:Y:S06]  /*7700*/  @!P0 BRA `(.L_x_179) ;  /* 0x0000000000288947 */ /* 0x002fec0003800000 */
        /* <DEDUP_REMOVED lines=10> */
.L_x_179:
[----:B------:R-:W-:Y:S01]  /*77b0*/  ISETP.NE.AND P0, PT, R2, 0x1, PT ;  /* 0x000000010200780c */ /* 0x000fe20003f05270 */
[----:B------:R-:W-:Y:S01]  /*77c0*/  ULDC UR5, c[0x0][0x648] ;  /* 0x0001920000057ab9 */ /* 0x000fe20000000800 */
[----:B------:R-:W-:Y:S01]  /*77d0*/  LOP3.LUT R23, R23, UR17, RZ, 0xc0, !PT ;  /* 0x0000001117177c12 */ /* 0x000fe2000f8ec0ff */
[----:B--2---:R-:W-:Y:S01]  /*77e0*/  IMAD.MOV R24, RZ, RZ, -R24 ;  /* 0x000000ffff187224 */ /* 0x004fe200078e0a18 */
[----:B------:R-:W-:Y:S01]  /*77f0*/  SHF.R.U64 R4, R4, UR5, R5 ;  /* 0x0000000504047c19 */ /* 0x000fe20008001205 */
[----:B------:R-:W-:Y:S01]  /*7800*/  ULDC UR5, c[0x0][0x638] ;  /* 0x00018e0000057ab9 */ /* 0x000fe20000000800 */
[----:B------:R-:W-:Y:S01]  /*7810*/  LOP3.LUT R21, R21, UR4, RZ, 0xc0, !PT ;  /* 0x0000000415157c12 */ /* 0x000fe2000f8ec0ff */
[----:B------:R-:W-:Y:S01]  /*7820*/  ULDC UR6, c[0x0][0x610] ;  /* 0x0001840000067ab9 */ /* 0x000fe20000000800 */
[----:B------:R-:W-:Y:S02]  /*7830*/  IMAD.MOV.U32 R6, RZ, RZ, R14 ;  /* 0x000000ffff067224 */ /* 0x000fe400078e000e */
[----:B------:R-:W-:-:S02]  /*7840*/  IMAD.MOV R5, RZ, RZ, -R4 ;  /* 0x000000ffff057224 */ /* 0x000fc400078e0a04 */
[----:B------:R-:W-:Y:S02]  /*7850*/  IMAD R4, R4, UR18, R23 ;  /* 0x0000001204047c24 */ /* 0x000fe4000f8e0217 */
[----:B0-----:R-:W-:Y:S02]  /*7860*/  @P0 IMAD R15, R20, R24, R13 ;  /* 0x00000018140f0224 */ /* 0x001fe400078e020d */
[----:B------:R-:W-:Y:S01]  /*7870*/  IMAD R22, R5, UR5, R22 ;  /* 0x0000000505167c24 */ /* 0x000fe2000f8e0216 */
[----:B------:R-:W-:Y:S01]  /*7880*/  ULDC UR5, c[0x0][0x600] ;  /* 0x0001800000057ab9 */ /* 0x000fe20000000800 */
[----:B------:R-:W-:Y:S02]  /*7890*/  IMAD R15, R4, UR6, R15 ;  /* 0x00000006040f7c24 */ /* 0x000fe4000f8e020f */
[----:B------:R-:W-:Y:S02]  /*78a0*/  IMAD R22, R22, UR5, R21 ;  /* 0x0000000516167c24 */ /* 0x000fe4000f8e0215 */
[----:B------:R-:W-:-:S03]  /*78b0*/  IMAD.MOV.U32 R4, RZ, RZ, 0x1 ;  /* 0x00000001ff047424 */ /* 0x000fc600078e00ff */
[----:B------:R-:W-:Y:S02]  /*78c0*/  SEL R13, R22, R15, !P0 ;  /* 0x0000000f160d7207 */ /* 0x000fe40004000000 */
[----:B------:R-:W-:-:S07]  /*78d0*/  SEL R20, R15, R22, !P0 ;  /* 0x000000160f147207 */ /* 0x000fce0004000000 */
.L_x_177:
[----:B------:R-:W-:Y:S05]  /*78e0*/  BSYNC B1 ;  /* 0x0000000000017941 */ /* 0x000fea0003800000 */
.L_x_176:
[----:B------:R-:W-:-:S13]  /*78f0*/  LOP3.LUT P0, RZ, R4, 0xff, RZ, 0xc0, !PT ;  /* 0x000000ff04ff7812 */ /* 0x000fda000780c0ff */
[----:B------:R-:W-:Y:S05]  /*7900*/  @P0 BRA `(.L_x_180) ;  /* 0xfffffff400340947 */ /* 0x000fea000383ffff */
[----:B------:R-:W-:Y:S05]  /*7910*/  BSYNC B0 ;  /* 0x0000000000007941 */ /* 0x000fea0003800000 */
.L_x_169:
[----:B------:R-:W-:-:S03]  /*7920*/  UMOV UR5, 0xffffffff ;  /* 0xffffffff00057882 */ /* 0x000fc60000000000 */
[----:B------:R-:W-:Y:S05]  /*7930*/  BRA.DIV UR5, `(.L_x_181) ;  /* 0x0000000a057c7947 */ /* 0x000fea000b800000 */
[----:B------:R-:W-:-:S13]  /*7940*/  ELECT P6, URZ, PT ;  /* 0x00000000003f782f */ /* 0x000fda00038c0000 */
.L_x_205:
[----:B------:R-:W-:Y:S04]  /*7950*/  BSSY B0, `(.L_x_182) ;  /* 0x0000085000007945 */ /* 0x000fe80003800000 */
[----:B------:R-:W-:Y:S05]  /*7960*/  @!P6 BRA `(.L_x_183) ;  /* 0x00000008000ce947 */ /* 0x000fea0003800000 */
[----:B------:R-:W-:-:S04]  /*7970*/  LOP3.LUT R19, R19, 0x2, RZ, 0xfc, !PT ;  /* 0x0000000213137812 */ /* 0x000fc800078efcff */
[----:B------:R-:W-:-:S13]  /*7980*/  ISETP.NE.AND P0, PT, R19, 0x3, PT ;  /* 0x000000031300780c */ /* 0x000fda0003f05270 */
[----:B------:R-:W-:Y:S05]  /*7990*/  @!P0 BRA `(.L_x_184) ;  /* 0x0000000000048947 */ /* 0x000fea0003800000 */
[----:B------:R-:W-:Y:S01]  /*79a0*/  BPT.TRAP 0x1 ;  /* 0x000000040000795c */ /* 0x000fe20000300000 */
.L_x_184:
[----:B------:R-:W0:Y:S01]  /*79b0*/  S2R R5, SR_CgaCtaId ;  /* 0x0000000000057919 */ /* 0x000e220000008800 */
[----:B------:R-:W-:Y:S02]  /*79c0*/  MOV R2, 0x400 ;  /* 0x0000040000027802 */ /* 0x000fe40000000f00 */
[----:B------:R-:W-:Y:S02]  /*79d0*/  SHF.L.U32 R4, R0, 0x1f, RZ ;  /* 0x0000001f00047819 */ /* 0x000fe400000006ff */
[----:B0-----:R-:W-:-:S05]  /*79e0*/  LEA R2, R5, R2, 0x18 ;  /* 0x0000000205027211 */ /* 0x001fca00078ec0ff */
[----:B------:R-:W-:-:S04]  /*79f0*/  VIADD R2, R2, 0x70 ;  /* 0x0000007002027836 */ /* 0x000fc80000000000 */
[C---:B------:R-:W-:Y:S02]  /*7a00*/  IMAD R7, R3.reuse, 0x8, R2 ;  /* 0x0000000803077824 */ /* 0x040fe400078e0202 */
[----:B------:R-:W-:Y:S02]  /*7a10*/  VIADD R3, R3, 0x1 ;  /* 0x0000000103037836 */ /* 0x000fe40000000000 */
[----:B------:R-:W0:Y:S03]  /*7a20*/  SYNCS.PHASECHK.TRANS64.TRYWAIT P0, [R7+URZ], R4 ;  /* 0x00000004070075a7 */ /* 0x000e26000800017f */
[----:B------:R-:W-:-:S04]  /*7a30*/  ISETP.NE.AND P1, PT, R3, 0xe, PT ;  /* 0x0000000e0300780c */ /* 0x000fc80003f25270 */
[----:B------:R-:W-:Y:S02]  /*7a40*/  SEL R5, RZ, 0x1, P1 ;  /* 0x00000001ff057807 */ /* 0x000fe40000800000 */
[----:B------:R-:W-:Y:S02]  /*7a50*/  SEL R3, R3, RZ, P1 ;  /* 0x000000ff03037207 */ /* 0x000fe40000800000 */
[----:B------:R-:W-:-:S03]  /*7a60*/  LOP3.LUT R6, R0, R5, RZ, 0x3c, !PT ;  /* 0x0000000500067212 */ /* 0x000fc600078e3cff */
[----:B------:R-:W-:Y:S01]  /*7a70*/  IMAD R8, R3, 0x8, R2 ;  /* 0x0000000803087824 */ /* 0x000fe200078e0202 */
[----:B------:R-:W-:Y:S01]  /*7a80*/  SHF.L.U32 R5, R6, 0x1f, RZ ;  /* 0x0000001f06057819 */ /* 0x000fe200000006ff */
[----:B0-----:R-:W-:Y:S06]  /*7a90*/  @!P0 BRA `(.L_x_185) ;  /* 0x0000000800448947 */ /* 0x001fec0003800000 */
.L_x_206:
[----:B------:R-:W1:Y:S01]  /*7aa0*/  SYNCS.PHASECHK.TRANS64.TRYWAIT P0, [R8+URZ], R5 ;  /* 0x00000005080075a7 */ /* 0x000e62000800017f */
[----:B------:R-:W-:-:S05]  /*7ab0*/  VIADD R0, R3, 0x1 ;  /* 0x0000000103007836 */ /* 0x000fca0000000000 */
[----:B------:R-:W-:-:S04]  /*7ac0*/  ISETP.NE.AND P1, PT, R0, 0xe, PT ;  /* 0x0000000e0000780c */ /* 0x000fc80003f25270 */
[----:B------:R-:W-:Y:S02]  /*7ad0*/  SEL R3, RZ, 0x1, P1 ;  /* 0x00000001ff037807 */ /* 0x000fe40000800000 */
[----:B0-----:R-:W-:Y:S02]  /*7ae0*/  SEL R7, R0, RZ, P1 ;  /* 0x000000ff00077207 */ /* 0x001fe40000800000 */
[----:B------:R-:W-:-:S03]  /*7af0*/  LOP3.LUT R6, R6, R3, RZ, 0x3c, !PT ;  /* 0x0000000306067212 */ /* 0x000fc600078e3cff */
[----:B------:R-:W-:Y:S01]  /*7b00*/  IMAD R9, R7, 0x8, R2 ;  /* 0x0000000807097824 */ /* 0x000fe200078e0202 */
[----:B------:R-:W-:Y:S01]  /*7b10*/  SHF.L.U32 R4, R6, 0x1f, RZ ;  /* 0x0000001f06047819 */ /* 0x000fe200000006ff */
[----:B-1----:R-:W-:Y:S06]  /*7b20*/  @!P0 BRA `(.L_x_186) ;  /* 0x0000000800348947 */ /* 0x002fec0003800000 */
.L_x_207:
[----:B------:R-:W1:Y:S01]  /*7b30*/  SYNCS.PHASECHK.TRANS64.TRYWAIT P0, [R9+URZ], R4 ;  /* 0x00000004090075a7 */ /* 0x000e62000800017f */
[----:B------:R-:W-:-:S05]  /*7b40*/  VIADD R0, R7, 0x1 ;  /* 0x0000000107007836 */ /* 0x000fca0000000000 */
[----:B------:R-:W-:-:S04]  /*7b50*/  ISETP.NE.AND P1, PT, R0, 0xe, PT ;  /* 0x0000000e0000780c */ /* 0x000fc80003f25270 */
[----:B------:R-:W-:Y:S02]  /*7b60*/  SEL R3, RZ, 0x1, P1 ;  /* 0x00000001ff037807 */ /* 0x000fe40000800000 */
[----:B------:R-:W-:Y:S02]  /*7b70*/  SEL R7, R0, RZ, P1 ;  /* 0x000000ff00077207 */ /* 0x000fe40000800000 */
[----:B------:R-:W-:-:S03]  /*7b80*/  LOP3.LUT R6, R6, R3, RZ, 0x3c, !PT ;  /* 0x0000000306067212 */ /* 0x000fc600078e3cff */
[----:B0-----:R-:W-:Y:S01]  /*7b90*/  IMAD R8, R7, 0x8, R2 ;  /* 0x0000000807087824 */ /* 0x001fe200078e0202 */
[----:B------:R-:W-:Y:S01]  /*7ba0*/  SHF.L.U32 R5, R6, 0x1f, RZ ;  /* 0x0000001f06057819 */ /* 0x000fe200000006ff */
[----:B-1----:R-:W-:Y:S06]  /*7bb0*/  @!P0 BRA `(.L_x_187) ;  /* 0x0000000800248947 */ /* 0x002fec0003800000 */
.L_x_208:
        /* <DEDUP_REMOVED lines=9> */
.L_x_209:
        /* <DEDUP_REMOVED lines=9> */
.L_x_210:
        /* <DEDUP_REMOVED lines=9> */
.L_x_211:
        /* <DEDUP_REMOVED lines=9> */
.L_x_212:
        /* <DEDUP_REMOVED lines=9> */
.L_x_213:
        /* <DEDUP_REMOVED lines=9> */
.L_x_214:
        /* <DEDUP_REMOVED lines=9> */
.L_x_215:
        /* <DEDUP_REMOVED lines=9> */
.L_x_216:
[----:B------:R-:W1:Y:S01]  /*8040*/  SYNCS.PHASECHK.TRANS64.TRYWAIT P0, [R8+URZ], R5 ;  /* 0x00000005080075a7 */ /* 0x000e62000800017f */
[----:B------:R-:W-:-:S05]  /*8050*/  VIADD R0, R7, 0x1 ;  /* 0x0000000107007836 */ /* 0x000fca0000000000 */
[----:B------:R-:W-:-:S04]  /*8060*/  ISETP.NE.AND P1, PT, R0, 0xe, PT ;  /* 0x0000000e0000780c */ /* 0x000fc80003f25270 */
[----:B------:R-:W-:Y:S02]  /*8070*/  SEL R3, RZ, 0x1, P1 ;  /* 0x00000001ff037807 */ /* 0x000fe40000800000 */
[----:B------:R-:W-:Y:S02]  /*8080*/  SEL R7, R0, RZ, P1 ;  /* 0x000000ff00077207 */ /* 0x000fe40000800000 */
[----:B0-----:R-:W-:-:S03]  /*8090*/  LOP3.LUT R9, R6, R3, RZ, 0x3c, !PT ;  /* 0x0000000306097212 */ /* 0x001fc600078e3cff */
[----:B------:R-:W-:Y:S01]  /*80a0*/  IMAD R11, R7, 0x8, R2 ;  /* 0x00000008070b7824 */ /* 0x000fe200078e0202 */
[----:B------:R-:W-:Y:S01]  /*80b0*/  SHF.L.U32 R6, R9, 0x1f, RZ ;  /* 0x0000001f09067819 */ /* 0x000fe200000006ff */
[----:B-1----:R-:W-:Y:S06]  /*80c0*/  @!P0 BRA `(.L_x_196) ;  /* 0x0000000400948947 */ /* 0x002fec0003800000 */
.L_x_217:
[----:B------:R-:W1:Y:S01]  /*80d0*/  SYNCS.PHASECHK.TRANS64.TRYWAIT P0, [R11+URZ], R6 ;  /* 0x000000060b0075a7 */ /* 0x000e62000800017f */
[----:B------:R-:W-:-:S05]  /*80e0*/  VIADD R0, R7, 0x1 ;  /* 0x0000000107007836 */ /* 0x000fca0000000000 */
[----:B------:R-:W-:-:S04]  /*80f0*/  ISETP.NE.AND P1, PT, R0, 0xe, PT ;  /* 0x0000000e0000780c */ /* 0x000fc80003f25270 */
[----:B------:R-:W-:Y:S02]  /*8100*/  SEL R4, RZ, 0x1, P1 ;  /* 0x00000001ff047807 */ /* 0x000fe40000800000 */
[----:B------:R-:W-:Y:S02]  /*8110*/  SEL R3, R0, RZ, P1 ;  /* 0x000000ff00037207 */ /* 0x000fe40000800000 */
[----:B------:R-:W-:Y:S01]  /*8120*/  LOP3.LUT R0, R9, R4, RZ, 0x3c, !PT ;  /* 0x0000000409007212 */ /* 0x000fe200078e3cff */
[----:B-1----:R-:W-:Y:S06]  /*8130*/  @!P0 BRA `(.L_x_197) ;  /* 0x00000004008c8947 */ /* 0x002fec0003800000 */
.L_x_218:
[----:B------:R-:W-:Y:S01]  /*8140*/  IMAD R3, R3, 0x8, R2 ;  /* 0x0000000803037824 */ /* 0x000fe200078e0202 */
[----:B------:R-:W-:-:S07]  /*8150*/  SHF.L.U32 R0, R0, 0x1f, RZ ;  /* 0x0000001f00007819 */ /* 0x000fce00000006ff */
.L_x_198:
[----:B--2---:R2:W3:Y:S02]  /*8160*/  SYNCS.PHASECHK.TRANS64.TRYWAIT P0, [R3+URZ], R0 ;  /* 0x00000000030075a7 */ /* 0x0044e4000800017f */
[----:B---3--:R-:W-:Y:S05]  /*8170*/  @!P0 NANOSLEEP.SYNCS 0x989680 ;  /* 0x009896800000895d */ /* 0x008fea0003900000 */
[----:B------:R-:W3:Y:S02]  /*8180*/  @!P0 SYNCS.PHASECHK.TRANS64 P0, [R3+URZ], R0 ;  /* 0x00000000030085a7 */ /* 0x000ee4000800007f */
[----:B---3--:R-:W-:Y:S05]  /*8190*/  @!P0 BRA `(.L_x_198) ;  /* 0xfffffffc00f08947 */ /* 0x008fea000383ffff */
.L_x_183:
[----:B------:R-:W-:Y:S05]  /*81a0*/  BSYNC B0 ;  /* 0x0000000000007941 */ /* 0x000fea0003800000 */
.L_x_182:
[----:B------:R-:W-:Y:S05]  /*81b0*/  EXIT ;  /* 0x000000000000794d */ /* 0x000fea0003800000 */
.L_x_22:
[----:B---3--:R3:W4:Y:S02]  /*81c0*/  SYNCS.PHASECHK.TRANS64.TRYWAIT P1, [R3+URZ], R0 ;  /* 0x00000000030075a7 */ /* 0x008724000802017f */
[----:B----4-:R-:W-:Y:S05]  /*81d0*/  @!P1 NANOSLEEP.SYNCS 0x989680 ;  /* 0x009896800000995d */ /* 0x010fea0003900000 */
[----:B------:R-:W4:Y:S02]  /*81e0*/  @!P1 SYNCS.PHASECHK.TRANS64 P1, [R3+URZ], R0 ;  /* 0x00000000030095a7 */ /* 0x000f24000802007f */
[----:B----4-:R-:W-:Y:S05]  /*81f0*/  @!P1 BRA `(.L_x_22) ;  /* 0xfffffffc00f09947 */ /* 0x010fea000383ffff */
[----:B------:R-:W-:Y:S05]  /*8200*/  BRA `(.L_x_21) ;  /* 0xffffff9400007947 */ /* 0x000fea000383ffff */
.L_x_27:
[----:B-1----:R1:W2:Y:S02]  /*8210*/  SYNCS.PHASECHK.TRANS64.TRYWAIT P1, [R5+URZ], R4 ;  /* 0x00000004050075a7 */ /* 0x0022a4000802017f */
[----:B--2---:R-:W-:Y:S05]  /*8220*/  @!P1 NANOSLEEP.SYNCS 0x989680 ;  /* 0x009896800000995d */ /* 0x004fea0003900000 */
[----:B------:R-:W2:Y:S02]  /*8230*/  @!P1 SYNCS.PHASECHK.TRANS64 P1, [R5+URZ], R4 ;  /* 0x00000004050095a7 */ /* 0x000ea4000802007f */
[----:B--2---:R-:W-:Y:S05]  /*8240*/  @!P1 BRA `(.L_x_27) ;  /* 0xfffffffc00f09947 */ /* 0x004fea000383ffff */
[----:B------:R-:W-:Y:S05]  /*8250*/  BRA `(.L_x_26) ;  /* 0xffffff9400b07947 */ /* 0x000fea000383ffff */
.L_x_170:
[----:B------:R-:W-:Y:S01]  /*8260*/  BSSY B1, `(.L_x_199) ;  /* 0x0000006000017945 */ /* 0x000fe20003800000 */
[----:B------:R-:W-:-:S07]  /*8270*/  IMAD.MOV.U32 R15, RZ, RZ, -0x1 ;  /* 0xffffffffff0f7424 */ /* 0x000fce00078e00ff */
[----:B------:R-:W-:Y:S05]  /*8280*/  WARPSYNC.COLLECTIVE R15, `(.L_x_200) ;  /* 0x000000000f0c7348 */ /* 0x000fea0003c00000 */
[----:B------:R-:W-:Y:S02]  /*8290*/  ELECT P6, UR62, PT ;  /* 0x00000000003e782f */ /* 0x000fe400038c0000 */
[----:B------:R-:W-:Y:S01]  /*82a0*/  MOV R14, UR62 ;  /* 0x0000003e000e7c02 */ /* 0x000fe20008000f00 */
[----:B------:R-:W-:Y:S10]  /*82b0*/  ENDCOLLECTIVE ;  /* 0x000000000000791b */ /* 0x000ff40003800000 */
.L_x_200:
[----:B------:R-:W-:Y:S05]  /*82c0*/  BSYNC B1 ;  /* 0x0000000000017941 */ /* 0x000fea0003800000 */
.L_x_199:
[----:B------:R-:W-:Y:S05]  /*82d0*/  BRA `(.L_x_201) ;  /* 0xffffffe800cc7947 */ /* 0x000fea000383ffff */
.L_x_173:
[----:B0-----:R0:W1:Y:S02]  /*82e0*/  SYNCS.PHASECHK.TRANS64.TRYWAIT P0, [R20+URZ+0x70], R7 ;  /* 0x00007007140075a7 */ /* 0x001064000800017f */
[----:B-1----:R-:W-:Y:S05]  /*82f0*/  @!P0 NANOSLEEP.SYNCS 0x989680 ;  /* 0x009896800000895d */ /* 0x002fea0003900000 */
[----:B------:R-:W1:Y:S02]  /*8300*/  @!P0 SYNCS.PHASECHK.TRANS64 P0, [R20+URZ+0x70], R7 ;  /* 0x00007007140085a7 */ /* 0x000e64000800007f */
[----:B-1----:R-:W-:Y:S05]  /*8310*/  @!P0 BRA `(.L_x_173) ;  /* 0xfffffffc00f08947 */ /* 0x002fea000383ffff */
[----:B------:R-:W-:Y:S05]  /*8320*/  BRA `(.L_x_202) ;  /* 0xffffffec000c7947 */ /* 0x000fea000383ffff */
.L_x_181:
[----:B------:R-:W-:Y:S01]  /*8330*/  BSSY B0, `(.L_x_203) ;  /* 0x0000006000007945 */ /* 0x000fe20003800000 */
[----:B------:R-:W-:-:S07]  /*8340*/  IMAD.MOV.U32 R15, RZ, RZ, -0x1 ;  /* 0xffffffffff0f7424 */ /* 0x000fce00078e00ff */
[----:B------:R-:W-:Y:S05]  /*8350*/  WARPSYNC.COLLECTIVE R15, `(.L_x_204) ;  /* 0x000000000f0c7348 */ /* 0x000fea0003c00000 */
[----:B------:R-:W-:Y:S02]  /*8360*/  ELECT P6, UR62, PT ;  /* 0x00000000003e782f */ /* 0x000fe400038c0000 */
[----:B------:R-:W-:Y:S01]  /*8370*/  MOV R14, UR62 ;  /* 0x0000003e000e7c02 */ /* 0x000fe20008000f00 */
[----:B------:R-:W-:Y:S10]  /*8380*/  ENDCOLLECTIVE ;  /* 0x000000000000791b */ /* 0x000ff40003800000 */
.L_x_204:
[----:B------:R-:W-:Y:S05]  /*8390*/  BSYNC B0 ;  /* 0x0000000000007941 */ /* 0x000fea0003800000 */
.L_x_203:
[----:B------:R-:W-:Y:S05]  /*83a0*/  BRA `(.L_x_205) ;  /* 0xfffffff400687947 */ /* 0x000fea000383ffff */
.L_x_185:
[----:B0-----:R0:W1:Y:S02]  /*83b0*/  SYNCS.PHASECHK.TRANS64.TRYWAIT P0, [R7+URZ], R4 ;  /* 0x00000004070075a7 */ /* 0x001064000800017f */
[----:B-1----:R-:W-:Y:S05]  /*83c0*/  @!P0 NANOSLEEP.SYNCS 0x989680 ;  /* 0x009896800000895d */ /* 0x002fea0003900000 */
[----:B------:R-:W1:Y:S02]  /*83d0*/  @!P0 SYNCS.PHASECHK.TRANS64 P0, [R7+URZ], R4 ;  /* 0x00000004070085a7 */ /* 0x000e64000800007f */
[----:B-1----:R-:W-:Y:S05]  /*83e0*/  @!P0 BRA `(.L_x_185) ;  /* 0xfffffffc00f08947 */ /* 0x002fea000383ffff */
[----:B------:R-:W-:Y:S05]  /*83f0*/  BRA `(.L_x_206) ;  /* 0xfffffff400a87947 */ /* 0x000fea000383ffff */
.L_x_186:
[----:B0-----:R0:W1:Y:S02]  /*8400*/  SYNCS.PHASECHK.TRANS64.TRYWAIT P0, [R8+URZ], R5 ;  /* 0x00000005080075a7 */ /* 0x001064000800017f */
[----:B-1----:R-:W-:Y:S05]  /*8410*/  @!P0 NANOSLEEP.SYNCS 0x989680 ;  /* 0x009896800000895d */ /* 0x002fea0003900000 */
[----:B------:R-:W1:Y:S02]  /*8420*/  @!P0 SYNCS.PHASECHK.TRANS64 P0, [R8+URZ], R5 ;  /* 0x00000005080085a7 */ /* 0x000e64000800007f */
[----:B-1----:R-:W-:Y:S05]  /*8430*/  @!P0 BRA `(.L_x_186) ;  /* 0xfffffffc00f08947 */ /* 0x002fea000383ffff */
[----:B------:R-:W-:Y:S05]  /*8440*/  BRA `(.L_x_207) ;  /* 0xfffffff400b87947 */ /* 0x000fea000383ffff */
.L_x_187:
[----:B0-----:R0:W1:Y:S02]  /*8450*/  SYNCS.PHASECHK.TRANS64.TRYWAIT P0, [R9+URZ], R4 ;  /* 0x00000004090075a7 */ /* 0x001064000800017f */
[----:B-1----:R-:W-:Y:S05]  /*8460*/  @!P0 NANOSLEEP.SYNCS 0x989680 ;  /* 0x009896800000895d */ /* 0x002fea0003900000 */
[----:B------:R-:W1:Y:S02]  /*8470*/  @!P0 SYNCS.PHASECHK.TRANS64 P0, [R9+URZ], R4 ;  /* 0x00000004090085a7 */ /* 0x000e64000800007f */
[----:B-1----:R-:W-:Y:S05]  /*8480*/  @!P0 BRA `(.L_x_187) ;  /* 0xfffffffc00f08947 */ /* 0x002fea000383ffff */
[----:B------:R-:W-:Y:S05]  /*8490*/  BRA `(.L_x_208) ;  /* 0xfffffff400c87947 */ /* 0x000fea000383ffff */
.L_x_188:
[----:B0-----:R0:W1:Y:S02]  /*84a0*/  SYNCS.PHASECHK.TRANS64.TRYWAIT P0, [R8+URZ], R5 ;  /* 0x00000005080075a7 */ /* 0x001064000800017f */
[----:B-1----:R-:W-:Y:S05]  /*84b0*/  @!P0 NANOSLEEP.SYNCS 0x989680 ;  /* 0x009896800000895d */ /* 0x002fea0003900000 */
[----:B------:R-:W1:Y:S02]  /*84c0*/  @!P0 SYNCS.PHASECHK.TRANS64 P0, [R8+URZ], R5 ;  /* 0x00000005080085a7 */ /* 0x000e64000800007f */
[----:B-1----:R-:W-:Y:S05]  /*84d0*/  @!P0 BRA `(.L_x_188) ;  /* 0xfffffffc00f08947 */ /* 0x002fea000383ffff */
[----:B------:R-:W-:Y:S05]  /*84e0*/  BRA `(.L_x_209) ;  /* 0xfffffff400d87947 */ /* 0x000fea000383ffff */
.L_x_189:
[----:B0-----:R0:W1:Y:S02]  /*84f0*/  SYNCS.PHASECHK.TRANS64.TRYWAIT P0, [R9+URZ], R4 ;  /* 0x00000004090075a7 */ /* 0x001064000800017f */
[----:B-1----:R-:W-:Y:S05]  /*8500*/  @!P0 NANOSLEEP.SYNCS 0x989680 ;  /* 0x009896800000895d */ /* 0x002fea0003900000 */
[----:B------:R-:W1:Y:S02]  /*8510*/  @!P0 SYNCS.PHASECHK.TRANS64 P0, [R9+URZ], R4 ;  /* 0x00000004090085a7 */ /* 0x000e64000800007f */
[----:B-1----:R-:W-:Y:S05]  /*8520*/  @!P0 BRA `(.L_x_189) ;  /* 0xfffffffc00f08947 */ /* 0x002fea000383ffff */
[----:B------:R-:W-:Y:S05]  /*8530*/  BRA `(.L_x_210) ;  /* 0xfffffff400e87947 */ /* 0x000fea000383ffff */
.L_x_190:
[----:B0-----:R0:W1:Y:S02]  /*8540*/  SYNCS.PHASECHK.TRANS64.TRYWAIT P0, [R8+URZ], R5 ;  /* 0x00000005080075a7 */ /* 0x001064000800017f */
[----:B-1----:R-:W-:Y:S05]  /*8550*/  @!P0 NANOSLEEP.SYNCS 0x989680 ;  /* 0x009896800000895d */ /* 0x002fea0003900000 */
[----:B------:R-:W1:Y:S02]  /*8560*/  @!P0 SYNCS.PHASECHK.TRANS64 P0, [R8+URZ], R5 ;  /* 0x00000005080085a7 */ /* 0x000e64000800007f */
[----:B-1----:R-:W-:Y:S05]  /*8570*/  @!P0 BRA `(.L_x_190) ;  /* 0xfffffffc00f08947 */ /* 0x002fea000383ffff */
[----:B------:R-:W-:Y:S05]  /*8580*/  BRA `(.L_x_211) ;  /* 0xfffffff400f87947 */ /* 0x000fea000383ffff */
.L_x_191:
[----:B0-----:R0:W1:Y:S02]  /*8590*/  SYNCS.PHASECHK.TRANS64.TRYWAIT P0, [R9+URZ], R4 ;  /* 0x00000004090075a7 */ /* 0x001064000800017f */
[----:B-1----:R-:W-:Y:S05]  /*85a0*/  @!P0 NANOSLEEP.SYNCS 0x989680 ;  /* 0x009896800000895d */ /* 0x002fea0003900000 */
[----:B------:R-:W1:Y:S02]  /*85b0*/  @!P0 SYNCS.PHASECHK.TRANS64 P0, [R9+URZ], R4 ;  /* 0x00000004090085a7 */ /* 0x000e64000800007f */
[----:B-1----:R-:W-:Y:S05]  /*85c0*/  @!P0 BRA `(.L_x_191) ;  /* 0xfffffffc00f08947 */ /* 0x002fea000383ffff */
[----:B------:R-:W-:Y:S05]  /*85d0*/  BRA `(.L_x_212) ;  /* 0xfffffff800087947 */ /* 0x000fea000383ffff */
.L_x_192:
[----:B0-----:R0:W1:Y:S02]  /*85e0*/  SYNCS.PHASECHK.TRANS64.TRYWAIT P0, [R8+URZ], R5 ;  /* 0x00000005080075a7 */ /* 0x001064000800017f */
[----:B-1----:R-:W-:Y:S05]  /*85f0*/  @!P0 NANOSLEEP.SYNCS 0x989680 ;  /* 0x009896800000895d */ /* 0x002fea0003900000 */
[----:B------:R-:W1:Y:S02]  /*8600*/  @!P0 SYNCS.PHASECHK.TRANS64 P0, [R8+URZ], R5 ;  /* 0x00000005080085a7 */ /* 0x000e64000800007f */
[----:B-1----:R-:W-:Y:S05]  /*8610*/  @!P0 BRA `(.L_x_192) ;  /* 0xfffffffc00f08947 */ /* 0x002fea000383ffff */
[----:B------:R-:W-:Y:S05]  /*8620*/  BRA `(.L_x_213) ;  /* 0xfffffff800187947 */ /* 0x000fea000383ffff */
.L_x_193:
[----:B0-----:R0:W1:Y:S02]  /*8630*/  SYNCS.PHASECHK.TRANS64.TRYWAIT P0, [R9+URZ], R4 ;  /* 0x00000004090075a7 */ /* 0x001064000800017f */
[----:B-1----:R-:W-:Y:S05]  /*8640*/  @!P0 NANOSLEEP.SYNCS 0x989680 ;  /* 0x009896800000895d */ /* 0x002fea0003900000 */
[----:B------:R-:W1:Y:S02]  /*8650*/  @!P0 SYNCS.PHASECHK.TRANS64 P0, [R9+URZ], R4 ;  /* 0x00000004090085a7 */ /* 0x000e64000800007f */
[----:B-1----:R-:W-:Y:S05]  /*8660*/  @!P0 BRA `(.L_x_193) ;  /* 0xfffffffc00f08947 */ /* 0x002fea000383ffff */
[----:B------:R-:W-:Y:S05]  /*8670*/  BRA `(.L_x_214) ;  /* 0xfffffff800287947 */ /* 0x000fea000383ffff */
.L_x_194:
[----:B0-----:R0:W1:Y:S02]  /*8680*/  SYNCS.PHASECHK.TRANS64.TRYWAIT P0, [R8+URZ], R5 ;  /* 0x00000005080075a7 */ /* 0x001064000800017f */
[----:B-1----:R-:W-:Y:S05]  /*8690*/  @!P0 NANOSLEEP.SYNCS 0x989680 ;  /* 0x009896800000895d */ /* 0x002fea0003900000 */
[----:B------:R-:W1:Y:S02]  /*86a0*/  @!P0 SYNCS.PHASECHK.TRANS64 P0, [R8+URZ], R5 ;  /* 0x00000005080085a7 */ /* 0x000e64000800007f */
[----:B-1----:R-:W-:Y:S05]  /*86b0*/  @!P0 BRA `(.L_x_194) ;  /* 0xfffffffc00f08947 */ /* 0x002fea000383ffff */
[----:B------:R-:W-:Y:S05]  /*86c0*/  BRA `(.L_x_215) ;  /* 0xfffffff800387947 */ /* 0x000fea000383ffff */
.L_x_195:
[----:B0-----:R0:W1:Y:S02]  /*86d0*/  SYNCS.PHASECHK.TRANS64.TRYWAIT P0, [R9+URZ], R4 ;  /* 0x00000004090075a7 */ /* 0x001064000800017f */
[----:B-1----:R-:W-:Y:S05]  /*86e0*/  @!P0 NANOSLEEP.SYNCS 0x989680 ;  /* 0x009896800000895d */ /* 0x002fea0003900000 */
[----:B------:R-:W1:Y:S02]  /*86f0*/  @!P0 SYNCS.PHASECHK.TRANS64 P0, [R9+URZ], R4 ;  /* 0x00000004090085a7 */ /* 0x000e64000800007f */
[----:B-1----:R-:W-:Y:S05]  /*8700*/  @!P0 BRA `(.L_x_195) ;  /* 0xfffffffc00f08947 */ /* 0x002fea000383ffff */
[----:B------:R-:W-:Y:S05]  /*8710*/  BRA `(.L_x_216) ;  /* 0xfffffff800487947 */ /* 0x000fea000383ffff */
.L_x_196:
[----:B0-----:R0:W1:Y:S02]  /*8720*/  SYNCS.PHASECHK.TRANS64.TRYWAIT P0, [R8+URZ], R5 ;  /* 0x00000005080075a7 */ /* 0x001064000800017f */
[----:B-1----:R-:W-:Y:S05]  /*8730*/  @!P0 NANOSLEEP.SYNCS 0x989680 ;  /* 0x009896800000895d */ /* 0x002fea0003900000 */
[----:B------:R-:W1:Y:S02]  /*8740*/  @!P0 SYNCS.PHASECHK.TRANS64 P0, [R8+URZ], R5 ;  /* 0x00000005080085a7 */ /* 0x000e64000800007f */
[----:B-1----:R-:W-:Y:S05]  /*8750*/  @!P0 BRA `(.L_x_196) ;  /* 0xfffffffc00f08947 */ /* 0x002fea000383ffff */
[----:B------:R-:W-:Y:S05]  /*8760*/  BRA `(.L_x_217) ;  /* 0xfffffff800587947 */ /* 0x000fea000383ffff */
.L_x_197:
[----:B-1----:R1:W2:Y:S02]  /*8770*/  SYNCS.PHASECHK.TRANS64.TRYWAIT P0, [R11+URZ], R6 ;  /* 0x000000060b0075a7 */ /* 0x0022a4000800017f */
[----:B--2---:R-:W-:Y:S05]  /*8780*/  @!P0 NANOSLEEP.SYNCS 0x989680 ;  /* 0x009896800000895d */ /* 0x004fea0003900000 */
[----:B------:R-:W2:Y:S02]  /*8790*/  @!P0 SYNCS.PHASECHK.TRANS64 P0, [R11+URZ], R6 ;  /* 0x000000060b0085a7 */ /* 0x000ea4000800007f */
[----:B--2---:R-:W-:Y:S05]  /*87a0*/  @!P0 BRA `(.L_x_197) ;  /* 0xfffffffc00f08947 */ /* 0x004fea000383ffff */
[----:B------:R-:W-:Y:S05]  /*87b0*/  BRA `(.L_x_218) ;  /* 0xfffffff800607947 */ /* 0x000fea000383ffff */
.L_x_219:
[----:B------:R-:W-:-:S00]  /*87c0*/  BRA `(.L_x_219) ;  /* 0xfffffffc00fc7947 */ /* 0x000fc0000383ffff */
[----:B------:R-:W-:-:S00]  /*87d0*/  NOP ;  /* 0x0000000000007918 */ /* 0x000fc00000000000 */
        /* <DEDUP_REMOVED lines=10> */
.L_x_220:


//--------------------- .nv.global.init           --------------------------
	.section	.nv.global.init,"aw",@progbits
.nv.global.init:
	.type		$str$22,@object
	.size		$str$22,($str$23 - $str$22)
$str$22:
        /*0000*/ 	.byte	0x6b, 0x5f, 0x74, 0x69, 0x6c, 0x65, 0x5f, 0x63, 0x6f, 0x75, 0x6e, 0x74, 0x20, 0x3e, 0x3d, 0x20
        /*0010*/ 	.byte	0x31, 0x00
	.type		$str$23,@object
	.size		$str$23,(__unnamed_1 - $str$23)
$str$23:
        /*0012*/ 	.byte	0x2f, 0x74, 0x6d, 0x70, 0x2f, 0x63, 0x75, 0x74, 0x6c, 0x61, 0x73, 0x73, 0x5f, 0x73, 0x77, 0x65
        /*0022*/ 	.byte	0x65, 0x70, 0x5f, 0x73, 0x72, 0x63, 0x2f, 0x69, 0x6e, 0x63, 0x6c, 0x75, 0x64, 0x65, 0x2f, 0x63
        /*0032*/ 	.byte	0x75, 0x74, 0x6c, 0x61, 0x73, 0x73, 0x2f, 0x67, 0x65, 0x6d, 0x6d, 0x2f, 0x63, 0x6f, 0x6c, 0x6c
        /*0042*/ 	.byte	0x65, 0x63, 0x74, 0x69, 0x76, 0x65, 0x2f, 0x73, 0x6d, 0x39, 0x30, 0x5f, 0x6d, 0x6d, 0x61, 0x5f
        /*0052*/ 	.byte	0x74, 0x6d, 0x61, 0x5f, 0x67, 0x6d, 0x6d, 0x61, 0x5f, 0x73, 0x73, 0x5f, 0x77, 0x61, 0x72, 0x70
        /*0062*/ 	.byte	0x73, 0x70, 0x65, 0x63, 0x69, 0x61, 0x6c, 0x69, 0x7a, 0x65, 0x64, 0x2e, 0x68, 0x70, 0x70, 0x00
	.type		__unnamed_1,@object
	.size		__unnamed_1,(.L_0 - __unnamed_1)
__unnamed_1:
        /*0072*/ 	.byte	0x76, 0x6f, 0x69, 0x64, 0x20, 0x63, 0x75, 0x74, 0x6c, 0x61, 0x73, 0x73, 0x3a, 0x3a, 0x67, 0x65
        /* <DEDUP_REMOVED lines=180> */
        /*0bc2*/ 	.byte	0x74, 0x69, 0x74, 0x79, 0x5d, 0x00
.L_0:


//--------------------- .nv.shared._ZN7cutlass13device_kernelINS_4gemm6kernel13GemmUniversalIN4cute5tupleIJiiiiEEENS1_10collective13CollectiveMmaINS1_34MainloopSm90TmaGmmaWarpSpecializedILi14ENS5_IJNS4_1CILi1EEENSA_ILi8EEESB_EEENS1_35KernelTmaWarpSpecializedCooperativeEEENS5_IJNSA_ILi128EEESG_NSA_ILi32EEEEEENS_6half_tENS5_IJlSB_lEEESJ_SK_NS4_8TiledMMAINS4_8MMA_AtomIJNS4_4SM904GMMA26MMA_64x128x16_F32F16F16_SSILNSO_5MajorE0ELSQ_0ELNSO_7ScaleInE1ELSR_1EEEEEENS4_6LayoutINS5_IJNSA_ILi2EEESB_SB_EEENS5_IJSB_NSA_ILi0EEESX_EEEEENS5_IJNS4_10UnderscoreES10_S10_EEEEENS4_23SM90_TMA_LOAD_MULTICASTENS4_14ComposedLayoutINS4_7SwizzleILi2ELi4ELi3EEENS4_18smem_ptr_flag_bitsILi16EEENSU_INS5_IJSC_SH_EEENS5_IJSH_SB_EEEEEEEvNS4_8identityENS4_13SM90_TMA_LOADES1C_vS1D_EENS_8epilogue10collective6detail29Sm90TmaWarpSpecializedAdapterINS1H_15DefaultEpilogueISJ_SK_SK_NS1G_6thread17LinearCombinationISJ_Li1EffLNS1L_9ScaleType4KindE0ELNS_15FloatRoundStyleE2ESJ_EENS1_15EpilogueDefaultEEEEEvvEEEEvNT_6ParamsE --------------------------
	.section	.nv.shared._ZN7cutlass13device_kernelINS_4gemm6kernel13GemmUniversalIN4cute5tupleIJiiiiEEENS1_10collective13CollectiveMmaINS1_34MainloopSm90TmaGmmaWarpSpecializedILi14ENS5_IJNS4_1CILi1EEENSA_ILi8EEESB_EEENS1_35KernelTmaWarpSpecializedCooperativeEEENS5_IJNSA_ILi128EEESG_NSA_ILi32EEEEEENS_6half_tENS5_IJlSB_lEEESJ_SK_NS4_8TiledMMAINS4_8MMA_AtomIJNS4_4SM904GMMA26MMA_64x128x16_F32F16F16_SSILNSO_5MajorE0ELSQ_0ELNSO_7ScaleInE1ELSR_1EEEEEENS4_6LayoutINS5_IJNSA_ILi2EEESB_SB_EEENS5_IJSB_NSA_ILi0EEESX_EEEEENS5_IJNS4_10UnderscoreES10_S10_EEEEENS4_23SM90_TMA_LOAD_MULTICASTENS4_14ComposedLayoutINS4_7SwizzleILi2ELi4ELi3EEENS4_18smem_ptr_flag_bitsILi16EEENSU_INS5_IJSC_SH_EEENS5_IJSH_SB_EEEEEEEvNS4_8identityENS4_13SM90_TMA_LOADES1C_vS1D_EENS_8epilogue10collective6detail29Sm90TmaWarpSpecializedAdapterINS1H_15DefaultEpilogueISJ_SK_SK_NS1G_6thread17LinearCombinationISJ_Li1EffLNS1L_9ScaleType4KindE0ELNS_15FloatRoundStyleE2ESJ_EENS1_15EpilogueDefaultEEEEEvvEEEEvNT_6ParamsE,"aw",@nobits
	.sectionflags	@""
	.align	16
	.zero		1024


//--------------------- .nv.shared.reserved.0     --------------------------
	.section	.nv.shared.reserved.0,"aw",@nobits
	.weak		__nv_reservedSMEM_offset_0_alias
	.size		__nv_reservedSMEM_offset_0_alias, 0, 0
	.other		__nv_reservedSMEM_offset_0_alias,@"STO_CUDA_RESERVED_SHARED STV_DEFAULT"
__nv_reservedSMEM_offset_0_alias:
	.zero		0


//--------------------- .nv.global                --------------------------
	.section	.nv.global,"aw",@nobits
.nv.global:
	.type		_ZN40_INTERNAL_6d75f75f_4_k_cu_f0f94eb8_198844cute1_E,@object
	.size		_ZN40_INTERNAL_6d75f75f_4_k_cu_f0f94eb8_198844cute1_E,(_ZN40_INTERNAL_6d75f75f_4_k_cu_f0f94eb8_198844cuda3std3__45__cpo6cbeginE - _ZN40_INTERNAL_6d75f75f_4_k_cu_f0f94eb8_198844cute1_E)
_ZN40_INTERNAL_6d75f75f_4_k_cu_f0f94eb8_198844cute1_E:
	.zero		1
	.type		_ZN40_INTERNAL_6d75f75f_4_k_cu_f0f94eb8_198844cuda3std3__45__cpo6cbeginE,@object
	.size		_ZN40_INTERNAL_6d75f75f_4_k_cu_f0f94eb8_198844cuda3std3__45__cpo6cbeginE,(_ZN40_INTERNAL_6d75f75f_4_k_cu_f0f94eb8_198844cuda3std3__48in_placeE - _ZN40_INTERNAL_6d75f75f_4_k_cu_f0f94eb8_198844cuda3std3__45__cpo6cbeginE)
_ZN40_INTERNAL_6d75f75f_4_k_cu_f0f94eb8_198844cuda3std3__45__cpo6cbeginE:
	.zero		1
	.type		_ZN40_INTERNAL_6d75f75f_4_k_cu_f0f94eb8_198844cuda3std3__48in_placeE,@object
	.size		_ZN40_INTERNAL_6d75f75f_4_k_cu_f0f94eb8_198844cuda3std3__48in_placeE,(_ZN40_INTERNAL_6d75f75f_4_k_cu_f0f94eb8_198844cuda3std6ranges3__45__cpo9iter_moveE - _ZN40_INTERNAL_6d75f75f_4_k_cu_f0f94eb8_198844cuda3std3__48in_placeE)
_ZN40_INTERNAL_6d75f75f_4_k_cu_f0f94eb8_198844cuda3std3__48in_placeE:
	.zero		1
	.type		_ZN40_INTERNAL_6d75f75f_4_k_cu_f0f94eb8_198844cuda3std6ranges3__45__cpo9iter_moveE,@object
	.size		_ZN40_INTERNAL_6d75f75f_4_k_cu_f0f94eb8_198844cuda3std6ranges3__45__cpo9iter_moveE,(_ZN40_INTERNAL_6d75f75f_4_k_cu_f0f94eb8_198844cuda3std3__45__cpo5beginE - _ZN40_INTERNAL_6d75f75f_4_k_cu_f0f94eb8_198844cuda3std6ranges3__45__cpo9iter_moveE)
_ZN40_INTERNAL_6d75f75f_4_k_cu_f0f94eb8_198844cuda3std6ranges3__45__cpo9iter_moveE:
	.zero		1
	.type		_ZN40_INTERNAL_6d75f75f_4_k_cu_f0f94eb8_198844cuda3std3__45__cpo5beginE,@object
	.size		_ZN40_INTERNAL_6d75f75f_4_k_cu_f0f94eb8_198844cuda3std3__45__cpo5beginE,(_ZN40_INTERNAL_6d75f75f_4_k_cu_f0f94eb8_198844cuda3std3__442_GLOBAL__N__6d75f75f_4_k_cu_f0f94eb8_198846ignoreE - _ZN40_INTERNAL_6d75f75f_4_k_cu_f0f94eb8_198844cuda3std3__45__cpo5beginE)
_ZN40_INTERNAL_6d75f75f_4_k_cu_f0f94eb8_198844cuda3std3__45__cpo5beginE:
	.zero		1
	.type		_ZN40_INTERNAL_6d75f75f_4_k_cu_f0f94eb8_198844cuda3std3__442_GLOBAL__N__6d75f75f_4_k_cu_f0f94eb8_198846ignoreE,@object
	.size		_ZN40_INTERNAL_6d75f75f_4_k_cu_f0f94eb8_198844cuda3std3__442_GLOBAL__N__6d75f75f_4_k_cu_f0f94eb8_198846ignoreE,(_ZN40_INTERNAL_6d75f75f_4_k_cu_f0f94eb8_198844cute7productE - _ZN40_INTERNAL_6d75f75f_4_k_cu_f0f94eb8_198844cuda3std3__442_GLOBAL__N__6d75f75f_4_k_cu_f0f94eb8_198846ignoreE)
_ZN40_INTERNAL_6d75f75f_4_k_cu_f0f94eb8_198844cuda3std3__442_GLOBAL__N__6d75f75f_4_k_cu_f0f94eb8_198846ignoreE:
	.zero		1
	.type		_ZN40_INTERNAL_6d75f75f_4_k_cu_f0f94eb8_198844cute7productE,@object
	.size		_ZN40_INTERNAL_6d75f75f_4_k_cu_f0f94eb8_198844cute7productE,(_ZN40_INTERNAL_6d75f75f_4_k_cu_f0f94eb8_198844cuda3std3__45__cpo3endE - _ZN40_INTERNAL_6d75f75f_4_k_cu_f0f94eb8_198844cute7productE)
_ZN40_INTERNAL_6d75f75f_4_k_cu_f0f94eb8_198844cute7productE:
	.zero		1
	.type		_ZN40_INTERNAL_6d75f75f_4_k_cu_f0f94eb8_198844cuda3std3__45__cpo3endE,@object
	.size		_ZN40_INTERNAL_6d75f75f_4_k_cu_f0f94eb8_198844cuda3std3__45__cpo3endE,(_ZN40_INTERNAL_6d75f75f_4_k_cu_f0f94eb8_198844cuda3std3__419piecewise_constructE - _ZN40_INTERNAL_6d75f75f_4_k_cu_f0f94eb8_198844cuda3std3__45__cpo3endE)
_ZN40_INTERNAL_6d75f75f_4_k_cu_f0f94eb8_198844cuda3std3__45__cpo3endE:
	.zero		1
	.type		_ZN40_INTERNAL_6d75f75f_4_k_cu_f0f94eb8_198844cuda3std3__419piecewise_constructE,@object
	.size		_ZN40_INTERNAL_6d75f75f_4_k_cu_f0f94eb8_198844cuda3std3__419piecewise_constructE,(_ZN40_INTERNAL_6d75f75f_4_k_cu_f0f94eb8_198844cuda3std3__45__cpo4cendE - _ZN40_INTERNAL_6d75f75f_4_k_cu_f0f94eb8_198844cuda3std3__419piecewise_constructE)
_ZN40_INTERNAL_6d75f75f_4_k_cu_f0f94eb8_198844cuda3std3__419piecewise_constructE:
	.zero		1
	.type		_ZN40_INTERNAL_6d75f75f_4_k_cu_f0f94eb8_198844cuda3std3__45__cpo4cendE,@object
	.size		_ZN40_INTERNAL_6d75f75f_4_k_cu_f0f94eb8_198844cuda3std3__45__cpo4cendE,(_ZN40_INTERNAL_6d75f75f_4_k_cu_f0f94eb8_198844cuda3std6ranges3__45__cpo4swapE - _ZN40_INTERNAL_6d75f75f_4_k_cu_f0f94eb8_198844cuda3std3__45__cpo4cendE)
_ZN40_INTERNAL_6d75f75f_4_k_cu_f0f94eb8_198844cuda3std3__45__cpo4cendE:
	.zero		1
	.type		_ZN40_INTERNAL_6d75f75f_4_k_cu_f0f94eb8_198844cuda3std6ranges3__45__cpo4swapE,@object
	.size		_ZN40_INTERNAL_6d75f75f_4_k_cu_f0f94eb8_198844cuda3std6ranges3__45__cpo4swapE,(.L_8 - _ZN40_INTERNAL_6d75f75f_4_k_cu_f0f94eb8_198844cuda3std6ranges3__45__cpo4swapE)
_ZN40_INTERNAL_6d75f75f_4_k_cu_f0f94eb8_198844cuda3std6ranges3__45__cpo4swapE:
	.zero		1
.L_8:


//--------------------- .nv.constant0._ZN7cutlass13device_kernelINS_4gemm6kernel13GemmUniversalIN4cute5tupleIJiiiiEEENS1_10collective13CollectiveMmaINS1_34MainloopSm90TmaGmmaWarpSpecializedILi14ENS5_IJNS4_1CILi1EEENSA_ILi8EEESB_EEENS1_35KernelTmaWarpSpecializedCooperativeEEENS5_IJNSA_ILi128EEESG_NSA_ILi32EEEEEENS_6half_tENS5_IJlSB_lEEESJ_SK_NS4_8TiledMMAINS4_8MMA_AtomIJNS4_4SM904GMMA26MMA_64x128x16_F32F16F16_SSILNSO_5MajorE0ELSQ_0ELNSO_7ScaleInE1ELSR_1EEEEEENS4_6LayoutINS5_IJNSA_ILi2EEESB_SB_EEENS5_IJSB_NSA_ILi0EEESX_EEEEENS5_IJNS4_10UnderscoreES10_S10_EEEEENS4_23SM90_TMA_LOAD_MULTICASTENS4_14ComposedLayoutINS4_7SwizzleILi2ELi4ELi3EEENS4_18smem_ptr_flag_bitsILi16EEENSU_INS5_IJSC_SH_EEENS5_IJSH_SB_EEEEEEEvNS4_8identityENS4_13SM90_TMA_LOADES1C_vS1D_EENS_8epilogue10collective6detail29Sm90TmaWarpSpecializedAdapterINS1H_15DefaultEpilogueISJ_SK_SK_NS1G_6thread17LinearCombinationISJ_Li1EffLNS1L_9ScaleType4KindE0ELNS_15FloatRoundStyleE2ESJ_EENS1_15EpilogueDefaultEEEEEvvEEEEvNT_6ParamsE --------------------------
	.section	.nv.constant0._ZN7cutlass13device_kernelINS_4gemm6kernel13GemmUniversalIN4cute5tupleIJiiiiEEENS1_10collective13CollectiveMmaINS1_34MainloopSm90TmaGmmaWarpSpecializedILi14ENS5_IJNS4_1CILi1EEENSA_ILi8EEESB_EEENS1_35KernelTmaWarpSpecializedCooperativeEEENS5_IJNSA_ILi128EEESG_NSA_ILi32EEEEEENS_6half_tENS5_IJlSB_lEEESJ_SK_NS4_8TiledMMAINS4_8MMA_AtomIJNS4_4SM904GMMA26MMA_64x128x16_F32F16F16_SSILNSO_5MajorE0ELSQ_0ELNSO_7ScaleInE1ELSR_1EEEEEENS4_6LayoutINS5_IJNSA_ILi2EEESB_SB_EEENS5_IJSB_NSA_ILi0EEESX_EEEEENS5_IJNS4_10UnderscoreES10_S10_EEEEENS4_23SM90_TMA_LOAD_MULTICASTENS4_14ComposedLayoutINS4_7SwizzleILi2ELi4ELi3EEENS4_18smem_ptr_flag_bitsILi16EEENSU_INS5_IJSC_SH_EEENS5_IJSH_SB_EEEEEEEvNS4_8identityENS4_13SM90_TMA_LOADES1C_vS1D_EENS_8epilogue10collective6detail29Sm90TmaWarpSpecializedAdapterINS1H_15DefaultEpilogueISJ_SK_SK_NS1G_6thread17LinearCombinationISJ_Li1EffLNS1L_9ScaleType4KindE0ELNS_15FloatRoundStyleE2ESJ_EENS1_15EpilogueDefaultEEEEEvvEEEEvNT_6ParamsE,"a",@progbits
	.sectionflags	@""
	.align	4
.nv.constant0._ZN7cutlass13device_kernelINS_4gemm6kernel13GemmUniversalIN4cute5tupleIJiiiiEEENS1_10collective13CollectiveMmaINS1_34MainloopSm90TmaGmmaWarpSpecializedILi14ENS5_IJNS4_1CILi1EEENSA_ILi8EEESB_EEENS1_35KernelTmaWarpSpecializedCooperativeEEENS5_IJNSA_ILi128EEESG_NSA_ILi32EEEEEENS_6half_tENS5_IJlSB_lEEESJ_SK_NS4_8TiledMMAINS4_8MMA_AtomIJNS4_4SM904GMMA26MMA_64x128x16_F32F16F16_SSILNSO_5MajorE0ELSQ_0ELNSO_7ScaleInE1ELSR_1EEEEEENS4_6LayoutINS5_IJNSA_ILi2EEESB_SB_EEENS5_IJSB_NSA_ILi0EEESX_EEEEENS5_IJNS4_10UnderscoreES10_S10_EEEEENS4_23SM90_TMA_LOAD_MULTICASTENS4_14ComposedLayoutINS4_7SwizzleILi2ELi4ELi3EEENS4_18smem_ptr_flag_bitsILi16EEENSU_INS5_IJSC_SH_EEENS5_IJSH_SB_EEEEEEEvNS4_8identityENS4_13SM90_TMA_LOADES1C_vS1D_EENS_8epilogue10collective6detail29Sm90TmaWarpSpecializedAdapterINS1H_15DefaultEpilogueISJ_SK_SK_NS1G_6thread17LinearCombinationISJ_Li1EffLNS1L_9ScaleType4KindE0ELNS_15FloatRoundStyleE2ESJ_EENS1_15EpilogueDefaultEEEEEvvEEEEvNT_6ParamsE:
	.zero		1664


//--------------------- SYMBOLS --------------------------

	.type		.nv.reservedSmem.offset0,@object
	.size		.nv.reservedSmem.offset0,0x4
	.type		__assertfail,@function
